//
// Generated by NVIDIA NVVM Compiler
//
// Compiler Build ID: CL-36424714
// Cuda compilation tools, release 13.0, V13.0.88
// Based on NVVM 20.0.0
//

.version 9.0
.target sm_100
.address_size 64

	// .globl	_Z9RGBKernelPfS_S_ii

.visible .entry _Z9RGBKernelPfS_S_ii(
	.param .u64 .ptr .align 1 _Z9RGBKernelPfS_S_ii_param_0,
	.param .u64 .ptr .align 1 _Z9RGBKernelPfS_S_ii_param_1,
	.param .u64 .ptr .align 1 _Z9RGBKernelPfS_S_ii_param_2,
	.param .u32 _Z9RGBKernelPfS_S_ii_param_3,
	.param .u32 _Z9RGBKernelPfS_S_ii_param_4
)
{
	.reg .pred 	%p<22>;
	.reg .b16 	%rs<4>;
	.reg .b32 	%r<20>;
	.reg .b32 	%f<150>;
	.reg .b64 	%rd<13>;
	.reg .b64 	%fd<21>;

	ld.param.u64 	%rd1, [_Z9RGBKernelPfS_S_ii_param_0];
	ld.param.u64 	%rd2, [_Z9RGBKernelPfS_S_ii_param_1];
	ld.param.u64 	%rd3, [_Z9RGBKernelPfS_S_ii_param_2];
	ld.param.u32 	%r4, [_Z9RGBKernelPfS_S_ii_param_3];
	mov.u32 	%r1, %ctaid.x;
	mov.u32 	%r2, %tid.x;
	cvt.rn.f64.u32 	%fd1, %r1;
	cvt.rn.f64.s32 	%fd2, %r4;
	mul.f64 	%fd3, %fd2, 0d3FE0000000000000;
	sub.f64 	%fd4, %fd1, %fd3;
	div.rn.f64 	%fd5, %fd4, %fd3;
	cvt.rn.f32.f64 	%f147, %fd5;
	cvt.rn.f64.u32 	%fd6, %r2;
	sub.f64 	%fd7, %fd6, %fd3;
	div.rn.f64 	%fd8, %fd7, %fd3;
	cvt.rn.f32.f64 	%f148, %fd8;
	mul.f32 	%f145, %f147, %f147;
	mul.f32 	%f144, %f148, %f148;
	add.f32 	%f5, %f145, %f144;
	setp.geu.f32 	%p1, %f5, 0f40800000;
	mov.f32 	%f137, 0f3F800000;
	@%p1 bra 	$L__BB0_3;
	mov.f32 	%f135, 0f3F800000;
	mov.f32 	%f133, %f144;
	mov.f32 	%f134, %f145;
	mov.f32 	%f136, %f148;
$L__BB0_2:
	sub.f32 	%f39, %f134, %f133;
	cvt.f64.f32 	%fd9, %f39;
	add.f64 	%fd10, %fd9, 0d3FD73111F0C34C1B;
	cvt.rn.f32.f64 	%f40, %fd10;
	add.f32 	%f41, %f40, %f40;
	mul.f32 	%f42, %f136, %f41;
	cvt.f64.f32 	%fd11, %f42;
	add.f64 	%fd12, %fd11, 0d3FD47AE147AE147B;
	cvt.rn.f32.f64 	%f136, %fd12;
	add.f32 	%f137, %f135, 0f3F800000;
	setp.lt.f32 	%p2, %f135, 0f43480000;
	mul.f32 	%f43, %f40, %f40;
	mul.f32 	%f44, %f136, %f136;
	add.f32 	%f45, %f43, %f44;
	setp.lt.f32 	%p3, %f45, 0f40800000;
	selp.f32 	%f134, %f43, %f134, %p2;
	selp.f32 	%f133, %f44, %f133, %p2;
	and.pred  	%p4, %p2, %p3;
	mov.f32 	%f135, %f137;
	@%p4 bra 	$L__BB0_2;
$L__BB0_3:
	setp.geu.f32 	%p5, %f5, 0f40800000;
	setp.lt.f32 	%p6, %f137, 0f00800000;
	mul.f32 	%f48, %f137, 0f4B000000;
	selp.f32 	%f49, %f48, %f137, %p6;
	selp.f32 	%f50, 0fC1B80000, 0f00000000, %p6;
	mov.b32 	%r5, %f49;
	add.s32 	%r6, %r5, -1059760811;
	and.b32  	%r7, %r6, -8388608;
	sub.s32 	%r8, %r5, %r7;
	mov.b32 	%f51, %r8;
	cvt.rn.f32.s32 	%f52, %r7;
	fma.rn.f32 	%f53, %f52, 0f34000000, %f50;
	add.f32 	%f54, %f51, 0fBF800000;
	fma.rn.f32 	%f55, %f54, 0fBE055027, 0f3E1039F6;
	fma.rn.f32 	%f56, %f55, %f54, 0fBDF8CDCC;
	fma.rn.f32 	%f57, %f56, %f54, 0f3E0F2955;
	fma.rn.f32 	%f58, %f57, %f54, 0fBE2AD8B9;
	fma.rn.f32 	%f59, %f58, %f54, 0f3E4CED0B;
	fma.rn.f32 	%f60, %f59, %f54, 0fBE7FFF22;
	fma.rn.f32 	%f61, %f60, %f54, 0f3EAAAA78;
	fma.rn.f32 	%f62, %f61, %f54, 0fBF000000;
	mul.f32 	%f63, %f54, %f62;
	fma.rn.f32 	%f64, %f63, %f54, %f54;
	fma.rn.f32 	%f65, %f53, 0f3F317218, %f64;
	setp.gt.u32 	%p7, %r5, 2139095039;
	fma.rn.f32 	%f66, %f49, 0f7F800000, 0f7F800000;
	selp.f32 	%f67, %f66, %f65, %p7;
	setp.eq.f32 	%p8, %f49, 0f00000000;
	mul.f32 	%f68, %f67, 0f43800000;
	selp.f32 	%f69, 0fFF800000, %f68, %p8;
	cvt.rzi.u32.f32 	%r9, %f69;
	cvt.u16.u32 	%rs1, %r9;
	cvt.rn.f32.u16 	%f70, %rs1;
	div.rn.f32 	%f71, %f70, 0f437F0000;
	mad.lo.s32 	%r3, %r4, %r1, %r2;
	cvta.to.global.u64 	%rd4, %rd1;
	mul.wide.s32 	%rd5, %r3, 4;
	add.s64 	%rd6, %rd4, %rd5;
	st.global.f32 	[%rd6], %f71;
	mov.f32 	%f143, 0f3F800000;
	@%p5 bra 	$L__BB0_6;
	mov.f32 	%f140, 0f3F800000;
	mov.f32 	%f138, %f144;
	mov.f32 	%f139, %f145;
	mov.f32 	%f141, %f147;
	mov.f32 	%f142, %f148;
$L__BB0_5:
	sub.f32 	%f73, %f139, %f138;
	cvt.f64.f32 	%fd13, %f73;
	add.f64 	%fd14, %fd13, 0dBFE6666666666666;
	add.f32 	%f74, %f141, %f141;
	mul.f32 	%f75, %f74, %f142;
	cvt.f64.f32 	%fd15, %f75;
	add.f64 	%fd16, %fd15, 0d3FD14A2339C0EBEE;
	cvt.rn.f32.f64 	%f142, %fd16;
	cvt.rn.f32.f64 	%f141, %fd14;
	add.f32 	%f143, %f140, 0f3F800000;
	setp.lt.f32 	%p9, %f140, 0f43480000;
	mul.f32 	%f139, %f141, %f141;
	mul.f32 	%f138, %f142, %f142;
	add.f32 	%f76, %f139, %f138;
	setp.lt.f32 	%p10, %f76, 0f40800000;
	and.pred  	%p11, %p9, %p10;
	mov.f32 	%f140, %f143;
	@%p11 bra 	$L__BB0_5;
$L__BB0_6:
	setp.geu.f32 	%p12, %f5, 0f40800000;
	setp.lt.f32 	%p13, %f143, 0f00800000;
	mul.f32 	%f79, %f143, 0f4B000000;
	selp.f32 	%f80, %f79, %f143, %p13;
	selp.f32 	%f81, 0fC1B80000, 0f00000000, %p13;
	mov.b32 	%r10, %f80;
	add.s32 	%r11, %r10, -1059760811;
	and.b32  	%r12, %r11, -8388608;
	sub.s32 	%r13, %r10, %r12;
	mov.b32 	%f82, %r13;
	cvt.rn.f32.s32 	%f83, %r12;
	fma.rn.f32 	%f84, %f83, 0f34000000, %f81;
	add.f32 	%f85, %f82, 0fBF800000;
	fma.rn.f32 	%f86, %f85, 0fBE055027, 0f3E1039F6;
	fma.rn.f32 	%f87, %f86, %f85, 0fBDF8CDCC;
	fma.rn.f32 	%f88, %f87, %f85, 0f3E0F2955;
	fma.rn.f32 	%f89, %f88, %f85, 0fBE2AD8B9;
	fma.rn.f32 	%f90, %f89, %f85, 0f3E4CED0B;
	fma.rn.f32 	%f91, %f90, %f85, 0fBE7FFF22;
	fma.rn.f32 	%f92, %f91, %f85, 0f3EAAAA78;
	fma.rn.f32 	%f93, %f92, %f85, 0fBF000000;
	mul.f32 	%f94, %f85, %f93;
	fma.rn.f32 	%f95, %f94, %f85, %f85;
	fma.rn.f32 	%f96, %f84, 0f3F317218, %f95;
	setp.gt.u32 	%p14, %r10, 2139095039;
	fma.rn.f32 	%f97, %f80, 0f7F800000, 0f7F800000;
	selp.f32 	%f98, %f97, %f96, %p14;
	setp.eq.f32 	%p15, %f80, 0f00000000;
	mul.f32 	%f99, %f98, 0f43000000;
	selp.f32 	%f100, 0fFF800000, %f99, %p15;
	cvt.rzi.u32.f32 	%r14, %f100;
	cvt.u16.u32 	%rs2, %r14;
	cvt.rn.f32.u16 	%f101, %rs2;
	div.rn.f32 	%f102, %f101, 0f437F0000;
	cvta.to.global.u64 	%rd7, %rd2;
	add.s64 	%rd9, %rd7, %rd5;
	st.global.f32 	[%rd9], %f102;
	mov.f32 	%f149, 0f3F800000;
	@%p12 bra 	$L__BB0_9;
	mov.f32 	%f146, 0f3F800000;
$L__BB0_8:
	sub.f32 	%f104, %f145, %f144;
	cvt.f64.f32 	%fd17, %f104;
	add.f64 	%fd18, %fd17, 0d3FD73111F0C34C1B;
	add.f32 	%f105, %f147, %f147;
	mul.f32 	%f106, %f105, %f148;
	cvt.f64.f32 	%fd19, %f106;
	add.f64 	%fd20, %fd19, 0d3FD47AE147AE147B;
	cvt.rn.f32.f64 	%f148, %fd20;
	cvt.rn.f32.f64 	%f147, %fd18;
	add.f32 	%f149, %f146, 0f3F800000;
	setp.lt.f32 	%p16, %f146, 0f44160000;
	mul.f32 	%f145, %f147, %f147;
	mul.f32 	%f144, %f148, %f148;
	add.f32 	%f107, %f145, %f144;
	setp.lt.f32 	%p17, %f107, 0f40800000;
	and.pred  	%p18, %p16, %p17;
	mov.f32 	%f146, %f149;
	@%p18 bra 	$L__BB0_8;
$L__BB0_9:
	cvta.to.global.u64 	%rd10, %rd3;
	setp.lt.f32 	%p19, %f149, 0f00800000;
	mul.f32 	%f109, %f149, 0f4B000000;
	selp.f32 	%f110, %f109, %f149, %p19;
	selp.f32 	%f111, 0fC1B80000, 0f00000000, %p19;
	mov.b32 	%r15, %f110;
	add.s32 	%r16, %r15, -1059760811;
	and.b32  	%r17, %r16, -8388608;
	sub.s32 	%r18, %r15, %r17;
	mov.b32 	%f112, %r18;
	cvt.rn.f32.s32 	%f113, %r17;
	fma.rn.f32 	%f114, %f113, 0f34000000, %f111;
	add.f32 	%f115, %f112, 0fBF800000;
	fma.rn.f32 	%f116, %f115, 0fBE055027, 0f3E1039F6;
	fma.rn.f32 	%f117, %f116, %f115, 0fBDF8CDCC;
	fma.rn.f32 	%f118, %f117, %f115, 0f3E0F2955;
	fma.rn.f32 	%f119, %f118, %f115, 0fBE2AD8B9;
	fma.rn.f32 	%f120, %f119, %f115, 0f3E4CED0B;
	fma.rn.f32 	%f121, %f120, %f115, 0fBE7FFF22;
	fma.rn.f32 	%f122, %f121, %f115, 0f3EAAAA78;
	fma.rn.f32 	%f123, %f122, %f115, 0fBF000000;
	mul.f32 	%f124, %f115, %f123;
	fma.rn.f32 	%f125, %f124, %f115, %f115;
	fma.rn.f32 	%f126, %f114, 0f3F317218, %f125;
	setp.gt.u32 	%p20, %r15, 2139095039;
	fma.rn.f32 	%f127, %f110, 0f7F800000, 0f7F800000;
	selp.f32 	%f128, %f127, %f126, %p20;
	setp.eq.f32 	%p21, %f110, 0f00000000;
	mul.f32 	%f129, %f128, 0f43000000;
	selp.f32 	%f130, 0fFF800000, %f129, %p21;
	cvt.rzi.u32.f32 	%r19, %f130;
	cvt.u16.u32 	%rs3, %r19;
	cvt.rn.f32.u16 	%f131, %rs3;
	div.rn.f32 	%f132, %f131, 0f437F0000;
	add.s64 	%rd12, %rd10, %rd5;
	st.global.f32 	[%rd12], %f132;
	ret;

}


// ===== COMPILED SASS (sm_100) =====

	.target	sm_100

	.elftype	@"ET_EXEC"


//--------------------- .note.nv.tkinfo           --------------------------
	.section	.note.nv.tkinfo,"",@"SHT_NOTE"
	.sectionflags	@"SHF_NOTE_NV_TKINFO"
	.tkinfo
        /*0018*/ 	.word	0x00000002
        /*0030*/ 	.string	""
        /*0030*/ 	.string	"ptxas"
        /*0030*/ 	.string	"Cuda compilation tools, release 13.0, V13.0.88"
        /*0030*/ 	.string	"Build cuda_13.0.r13.0/compiler.36424714_0"
        /*0030*/ 	.string	"-arch sm_100 -m 64 "



//--------------------- .note.nv.cuinfo           --------------------------
	.section	.note.nv.cuinfo,"",@"SHT_NOTE"
	.sectionflags	@"SHF_NOTE_NV_CUINFO"
        /*0018*/ 	.short	0x0002
        /*001a*/ 	.short	0x0064
        /*001c*/ 	.short	0x0082
	.zero		2


//--------------------- .nv.info                  --------------------------
	.section	.nv.info,"",@"SHT_CUDA_INFO"
	.align	4


	//----- nvinfo : EIATTR_REGCOUNT
	.align		4
        /*0000*/ 	.byte	0x04, 0x2f
        /*0002*/ 	.short	(.L_1 - .L_0)
	.align		4
.L_0:
        /*0004*/ 	.word	index@(_Z9RGBKernelPfS_S_ii)
        /*0008*/ 	.word	0x0000001c


	//----- nvinfo : EIATTR_FRAME_SIZE
	.align		4
.L_1:
        /*000c*/ 	.byte	0x04, 0x11
        /*000e*/ 	.short	(.L_3 - .L_2)
	.align		4
.L_2:
        /*0010*/ 	.word	index@($__internal_1_$__cuda_sm3x_div_rn_noftz_f32_slowpath)
        /*0014*/ 	.word	0x00000000


	//----- nvinfo : EIATTR_FRAME_SIZE
	.align		4
.L_3:
        /*0018*/ 	.byte	0x04, 0x11
        /*001a*/ 	.short	(.L_5 - .L_4)
	.align		4
.L_4:
        /*001c*/ 	.word	index@($__internal_0_$__cuda_sm20_div_rn_f64_full)
        /*0020*/ 	.word	0x00000000


	//----- nvinfo : EIATTR_FRAME_SIZE
	.align		4
.L_5:
        /*0024*/ 	.byte	0x04, 0x11
        /*0026*/ 	.short	(.L_7 - .L_6)
	.align		4
.L_6:
        /*0028*/ 	.word	index@(_Z9RGBKernelPfS_S_ii)
        /*002c*/ 	.word	0x00000000


	//----- nvinfo : EIATTR_MIN_STACK_SIZE
	.align		4
.L_7:
        /*0030*/ 	.byte	0x04, 0x12
        /*0032*/ 	.short	(.L_9 - .L_8)
	.align		4
.L_8:
        /*0034*/ 	.word	index@(_Z9RGBKernelPfS_S_ii)
        /*0038*/ 	.word	0x00000000
.L_9:


//--------------------- .nv.compat                --------------------------
	.section	.nv.compat,"",@"SHT_CUDA_COMPAT_INFO"
	.align	4
        /*0000*/ 	.byte	0x02, 0x09, 0x00, 0x00, 0x02, 0x02, 0x01, 0x00, 0x02, 0x05, 0x05, 0x00, 0x03, 0x07, 0x01, 0x01
        /*0010*/ 	.byte	0x02, 0x03, 0x00, 0x00, 0x02, 0x06, 0x01, 0x00, 0x04, 0x0b, 0x08, 0x00, 0x01, 0x00, 0x00, 0x00
        /*0020*/ 	.byte	0x00, 0x00, 0x00, 0x00


//--------------------- .nv.info._Z9RGBKernelPfS_S_ii --------------------------
	.section	.nv.info._Z9RGBKernelPfS_S_ii,"",@"SHT_CUDA_INFO"
	.sectionflags	@""
	.align	4


	//----- nvinfo : EIATTR_CUDA_API_VERSION
	.align		4
        /*0000*/ 	.byte	0x04, 0x37
        /*0002*/ 	.short	(.L_11 - .L_10)
.L_10:
        /*0004*/ 	.word	0x00000082


	//----- nvinfo : EIATTR_KPARAM_INFO
	.align		4
.L_11:
        /*0008*/ 	.byte	0x04, 0x17
        /*000a*/ 	.short	(.L_13 - .L_12)
.L_12:
        /*000c*/ 	.word	0x00000000
        /*0010*/ 	.short	0x0004
        /*0012*/ 	.short	0x001c
        /*0014*/ 	.byte	0x00, 0xf0, 0x11, 0x00


	//----- nvinfo : EIATTR_KPARAM_INFO
	.align		4
.L_13:
        /*0018*/ 	.byte	0x04, 0x17
        /*001a*/ 	.short	(.L_15 - .L_14)
.L_14:
        /*001c*/ 	.word	0x00000000
        /*0020*/ 	.short	0x0003
        /*0022*/ 	.short	0x0018
        /*0024*/ 	.byte	0x00, 0xf0, 0x11, 0x00


	//----- nvinfo : EIATTR_KPARAM_INFO
	.align		4
.L_15:
        /*0028*/ 	.byte	0x04, 0x17
        /*002a*/ 	.short	(.L_17 - .L_16)
.L_16:
        /*002c*/ 	.word	0x00000000
        /*0030*/ 	.short	0x0002
        /*0032*/ 	.short	0x0010
        /*0034*/ 	.byte	0x00, 0xf5, 0x21, 0x00


	//----- nvinfo : EIATTR_KPARAM_INFO
	.align		4
.L_17:
        /*0038*/ 	.byte	0x04, 0x17
        /*003a*/ 	.short	(.L_19 - .L_18)
.L_18:
        /*003c*/ 	.word	0x00000000
        /*0040*/ 	.short	0x0001
        /*0042*/ 	.short	0x0008
        /*0044*/ 	.byte	0x00, 0xf5, 0x21, 0x00


	//----- nvinfo : EIATTR_KPARAM_INFO
	.align		4
.L_19:
        /*0048*/ 	.byte	0x04, 0x17
        /*004a*/ 	.short	(.L_21 - .L_20)
.L_20:
        /*004c*/ 	.word	0x00000000
        /*0050*/ 	.short	0x0000
        /*0052*/ 	.short	0x0000
        /*0054*/ 	.byte	0x00, 0xf5, 0x21, 0x00


	//----- nvinfo : EIATTR_SPARSE_MMA_MASK
	.align		4
.L_21:
        /*0058*/ 	.byte	0x03, 0x50
        /*005a*/ 	.short	0x0000


	//----- nvinfo : EIATTR_MAXREG_COUNT
	.align		4
        /*005c*/ 	.byte	0x03, 0x1b
        /*005e*/ 	.short	0x00ff


	//----- nvinfo : EIATTR_MERCURY_ISA_VERSION
	.align		4
        /*0060*/ 	.byte	0x03, 0x5f
        /*0062*/ 	.short	0x0101


	//----- nvinfo : EIATTR_VRC_CTA_INIT_COUNT
	.align		4
        /*0064*/ 	.byte	0x02, 0x4a
	.zero		1
	.zero		1


	//----- nvinfo : EIATTR_EXIT_INSTR_OFFSETS
	.align		4
        /*0068*/ 	.byte	0x04, 0x1c
        /*006a*/ 	.short	(.L_23 - .L_22)


	//   ....[0]....
.L_22:
        /*006c*/ 	.word	0x00001210


	//----- nvinfo : EIATTR_CRS_STACK_SIZE
	.align		4
.L_23:
        /*0070*/ 	.byte	0x04, 0x1e
        /*0072*/ 	.short	(.L_25 - .L_24)
.L_24:
        /*0074*/ 	.word	0x00000000


	//----- nvinfo : EIATTR_CBANK_PARAM_SIZE
	.align		4
.L_25:
        /*0078*/ 	.byte	0x03, 0x19
        /*007a*/ 	.short	0x0020


	//----- nvinfo : EIATTR_PARAM_CBANK
	.align		4
        /*007c*/ 	.byte	0x04, 0x0a
        /*007e*/ 	.short	(.L_27 - .L_26)
	.align		4
.L_26:
        /*0080*/ 	.word	index@(.nv.constant0._Z9RGBKernelPfS_S_ii)
        /*0084*/ 	.short	0x0380
        /*0086*/ 	.short	0x0020


	//----- nvinfo : EIATTR_SW_WAR
	.align		4
.L_27:
        /*0088*/ 	.byte	0x04, 0x36
        /*008a*/ 	.short	(.L_29 - .L_28)
.L_28:
        /*008c*/ 	.word	0x00000008
.L_29:


//--------------------- .nv.callgraph             --------------------------
	.section	.nv.callgraph,"",@"SHT_CUDA_CALLGRAPH"
	.align	4
	.sectionentsize	8
	.align		4
        /*0000*/ 	.word	0x00000000
	.align		4
        /*0004*/ 	.word	0xffffffff
	.align		4
        /*0008*/ 	.word	0x00000000
	.align		4
        /*000c*/ 	.word	0xfffffffe
	.align		4
        /*0010*/ 	.word	0x00000000
	.align		4
        /*0014*/ 	.word	0xfffffffd
	.align		4
        /*0018*/ 	.word	0x00000000
	.align		4
        /*001c*/ 	.word	0xfffffffc


//--------------------- .text._Z9RGBKernelPfS_S_ii --------------------------
	.section	.text._Z9RGBKernelPfS_S_ii,"ax",@progbits
	.align	128
        .global         _Z9RGBKernelPfS_S_ii
        .type           _Z9RGBKernelPfS_S_ii,@function
        .size           _Z9RGBKernelPfS_S_ii,(.L_x_36 - _Z9RGBKernelPfS_S_ii)
        .other          _Z9RGBKernelPfS_S_ii,@"STO_CUDA_ENTRY STV_DEFAULT"
_Z9RGBKernelPfS_S_ii:
.text._Z9RGBKernelPfS_S_ii:
[----:B------:R-:W-:Y:S01]  /*0000*/  LDC R1, c[0x0][0x37c] ;  /* 0x0000df00ff017b82 */ /* 0x000fe20000000800 */
[----:B------:R-:W0:Y:S01]  /*0010*/  LDCU UR4, c[0x0][0x398] ;  /* 0x00007300ff0477ac */ /* 0x000e220008000800 */
[----:B------:R-:W-:Y:S01]  /*0020*/  IMAD.MOV.U32 R4, RZ, RZ, 0x1 ;  /* 0x00000001ff047424 */ /* 0x000fe200078e00ff */
[----:B0-----:R-:W0:Y:S05]  /*0030*/  I2F.F64 R8, UR4 ;  /* 0x0000000400087d12 */ /* 0x001e2a0008201c00 */
[----:B------:R-:W1:Y:S01]  /*0040*/  S2UR UR4, SR_CTAID.X ;  /* 0x00000000000479c3 */ /* 0x000e620000002500 */
[----:B0-----:R-:W-:-:S06]  /*0050*/  DMUL R8, R8, 0.5 ;  /* 0x3fe0000008087828 */ /* 0x001fcc0000000000 */
[----:B------:R-:W0:Y:S02]  /*0060*/  MUFU.RCP64H R5, R9 ;  /* 0x0000000900057308 */ /* 0x000e240000001800 */
[----:B0-----:R-:W-:-:S08]  /*0070*/  DFMA R2, -R8, R4, 1 ;  /* 0x3ff000000802742b */ /* 0x001fd00000000104 */
[----:B------:R-:W-:Y:S02]  /*0080*/  DFMA R6, R2, R2, R2 ;  /* 0x000000020206722b */ /* 0x000fe40000000002 */
[----:B-1----:R-:W0:Y:S06]  /*0090*/  I2F.F64.U32 R2, UR4 ;  /* 0x0000000400027d12 */ /* 0x002e2c0008201800 */
[----:B------:R-:W-:-:S08]  /*00a0*/  DFMA R6, R4, R6, R4 ;  /* 0x000000060406722b */ /* 0x000fd00000000004 */
[----:B------:R-:W-:Y:S02]  /*00b0*/  DFMA R10, -R8, R6, 1 ;  /* 0x3ff00000080a742b */ /* 0x000fe40000000106 */
[----:B0-----:R-:W-:-:S06]  /*00c0*/  DADD R4, R2, -R8 ;  /* 0x0000000002047229 */ /* 0x001fcc0000000808 */
[----:B------:R-:W-:Y:S01]  /*00d0*/  DFMA R10, R6, R10, R6 ;  /* 0x0000000a060a722b */ /* 0x000fe20000000006 */
[----:B------:R-:W0:Y:S03]  /*00e0*/  S2R R6, SR_TID.X ;  /* 0x0000000000067919 */ /* 0x000e260000002100 */
[----:B------:R-:W-:-:S04]  /*00f0*/  FSETP.GEU.AND P1, PT, |R5|, 6.5827683646048100446e-37, PT ;  /* 0x036000000500780b */ /* 0x000fc80003f2e200 */
[----:B------:R-:W-:-:S08]  /*0100*/  DMUL R2, R4, R10 ;  /* 0x0000000a04027228 */ /* 0x000fd00000000000 */
[----:B------:R-:W-:-:S08]  /*0110*/  DFMA R12, -R8, R2, R4 ;  /* 0x00000002080c722b */ /* 0x000fd00000000104 */
[----:B------:R-:W-:-:S10]  /*0120*/  DFMA R2, R10, R12, R2 ;  /* 0x0000000c0a02722b */ /* 0x000fd40000000002 */
[----:B------:R-:W-:-:S05]  /*0130*/  FFMA R0, RZ, R9, R3 ;  /* 0x00000009ff007223 */ /* 0x000fca0000000003 */
[----:B------:R-:W-:-:S13]  /*0140*/  FSETP.GT.AND P0, PT, |R0|, 1.469367938527859385e-39, PT ;  /* 0x001000000000780b */ /* 0x000fda0003f04200 */
[----:B0-----:R-:W-:Y:S05]  /*0150*/  @P0 BRA P1, `(.L_x_0) ;  /* 0x0000000000200947 */ /* 0x001fea0000800000 */
[----:B------:R-:W-:Y:S01]  /*0160*/  IMAD.MOV.U32 R10, RZ, RZ, R4 ;  /* 0x000000ffff0a7224 */ /* 0x000fe200078e0004 */
[----:B------:R-:W-:Y:S01]  /*0170*/  MOV R11, R5 ;  /* 0x00000005000b7202 */ /* 0x000fe20000000f00 */
[----:B------:R-:W-:Y:S01]  /*0180*/  IMAD.MOV.U32 R12, RZ, RZ, R8 ;  /* 0x000000ffff0c7224 */ /* 0x000fe200078e0008 */
[----:B------:R-:W-:Y:S01]  /*0190*/  MOV R0, 0x1c0 ;  /* 0x000001c000007802 */ /* 0x000fe20000000f00 */
[----:B------:R-:W-:-:S07]  /*01a0*/  IMAD.MOV.U32 R13, RZ, RZ, R9 ;  /* 0x000000ffff0d7224 */ /* 0x000fce00078e0009 */
[----:B------:R-:W-:Y:S05]  /*01b0*/  CALL.REL.NOINC `($__internal_0_$__cuda_sm20_div_rn_f64_full) ;  /* 0x0000001000187944 */ /* 0x000fea0003c00000 */
[----:B------:R-:W-:Y:S01]  /*01c0*/  MOV R2, R18 ;  /* 0x0000001200027202 */ /* 0x000fe20000000f00 */
[----:B------:R-:W-:-:S07]  /*01d0*/  IMAD.MOV.U32 R3, RZ, RZ, R19 ;  /* 0x000000ffff037224 */ /* 0x000fce00078e0013 */
.L_x_0:
[----:B------:R-:W0:Y:S01]  /*01e0*/  MUFU.RCP64H R11, R9 ;  /* 0x00000009000b7308 */ /* 0x000e220000001800 */
[----:B------:R-:W-:Y:S01]  /*01f0*/  IMAD.MOV.U32 R10, RZ, RZ, 0x1 ;  /* 0x00000001ff0a7424 */ /* 0x000fe200078e00ff */
[----:B------:R-:W-:Y:S06]  /*0200*/  BSSY.RECONVERGENT B0, `(.L_x_1) ;  /* 0x0000016000007945 */ /* 0x000fec0003800200 */
[----:B------:R-:W-:Y:S01]  /*0210*/  F2F.F32.F64 R2, R2 ;  /* 0x0000000200027310 */ /* 0x000fe20000301000 */
[----:B0-----:R-:W-:-:S08]  /*0220*/  DFMA R4, -R8, R10, 1 ;  /* 0x3ff000000804742b */ /* 0x001fd0000000010a */
[----:B------:R-:W-:Y:S02]  /*0230*/  DFMA R12, R4, R4, R4 ;  /* 0x00000004040c722b */ /* 0x000fe40000000004 */
[----:B------:R-:W0:Y:S06]  /*0240*/  I2F.F64.U32 R4, R6 ;  /* 0x0000000600047312 */ /* 0x000e2c0000201800 */
[----:B------:R-:W-:-:S08]  /*0250*/  DFMA R12, R10, R12, R10 ;  /* 0x0000000c0a0c722b */ /* 0x000fd0000000000a */
[C---:B------:R-:W-:Y:S02]  /*0260*/  DFMA R14, -R8.reuse, R12, 1 ;  /* 0x3ff00000080e742b */ /* 0x040fe4000000010c */
[----:B0-----:R-:W-:-:S06]  /*0270*/  DADD R10, -R8, R4 ;  /* 0x00000000080a7229 */ /* 0x001fcc0000000104 */
[----:B------:R-:W-:-:S04]  /*0280*/  DFMA R14, R12, R14, R12 ;  /* 0x0000000e0c0e722b */ /* 0x000fc8000000000c */
[----:B------:R-:W-:-:S04]  /*0290*/  FSETP.GEU.AND P1, PT, |R11|, 6.5827683646048100446e-37, PT ;  /* 0x036000000b00780b */ /* 0x000fc80003f2e200 */
[----:B------:R-:W-:-:S08]  /*02a0*/  DMUL R4, R14, R10 ;  /* 0x0000000a0e047228 */ /* 0x000fd00000000000 */
[----:B------:R-:W-:-:S08]  /*02b0*/  DFMA R12, -R8, R4, R10 ;  /* 0x00000004080c722b */ /* 0x000fd0000000010a */
[----:B------:R-:W-:-:S10]  /*02c0*/  DFMA R4, R14, R12, R4 ;  /* 0x0000000c0e04722b */ /* 0x000fd40000000004 */
[----:B------:R-:W-:-:S05]  /*02d0*/  FFMA R0, RZ, R9, R5 ;  /* 0x00000009ff007223 */ /* 0x000fca0000000005 */
[----:B------:R-:W-:-:S13]  /*02e0*/  FSETP.GT.AND P0, PT, |R0|, 1.469367938527859385e-39, PT ;  /* 0x001000000000780b */ /* 0x000fda0003f04200 */
[----:B------:R-:W-:Y:S05]  /*02f0*/  @P0 BRA P1, `(.L_x_2) ;  /* 0x0000000000180947 */ /* 0x000fea0000800000 */
[----:B------:R-:W-:Y:S01]  /*0300*/  MOV R12, R8 ;  /* 0x00000008000c7202 */ /* 0x000fe20000000f00 */
[----:B------:R-:W-:Y:S01]  /*0310*/  IMAD.MOV.U32 R13, RZ, RZ, R9 ;  /* 0x000000ffff0d7224 */ /* 0x000fe200078e0009 */
[----:B------:R-:W-:-:S07]  /*0320*/  MOV R0, 0x340 ;  /* 0x0000034000007802 */ /* 0x000fce0000000f00 */
[----:B------:R-:W-:Y:S05]  /*0330*/  CALL.REL.NOINC `($__internal_0_$__cuda_sm20_div_rn_f64_full) ;  /* 0x0000000c00b87944 */ /* 0x000fea0003c00000 */
[----:B------:R-:W-:Y:S01]  /*0340*/  IMAD.MOV.U32 R4, RZ, RZ, R18 ;  /* 0x000000ffff047224 */ /* 0x000fe200078e0012 */
[----:B------:R-:W-:-:S07]  /*0350*/  MOV R5, R19 ;  /* 0x0000001300057202 */ /* 0x000fce0000000f00 */
.L_x_2:
[----:B------:R-:W-:Y:S05]  /*0360*/  BSYNC.RECONVERGENT B0 ;  /* 0x0000000000007941 */ /* 0x000fea0003800200 */
.L_x_1:
[----:B------:R-:W0:Y:S01]  /*0370*/  F2F.F32.F64 R4, R4 ;  /* 0x0000000400047310 */ /* 0x000e220000301000 */
[----:B------:R-:W-:Y:S01]  /*0380*/  FMUL R7, R2, R2 ;  /* 0x0000000202077220 */ /* 0x000fe20000400000 */
[----:B------:R-:W-:Y:S01]  /*0390*/  BSSY.RECONVERGENT B0, `(.L_x_3) ;  /* 0x0000020000007945 */ /* 0x000fe20003800200 */
[----:B------:R-:W-:Y:S02]  /*03a0*/  IMAD.MOV.U32 R0, RZ, RZ, 0x3f800000 ;  /* 0x3f800000ff007424 */ /* 0x000fe400078e00ff */
[----:B0-----:R-:W-:-:S04]  /*03b0*/  FMUL R8, R4, R4 ;  /* 0x0000000404087220 */ /* 0x001fc80000400000 */
[----:B------:R-:W-:-:S05]  /*03c0*/  FADD R9, R7, R8 ;  /* 0x0000000807097221 */ /* 0x000fca0000000000 */
[----:B------:R-:W-:-:S13]  /*03d0*/  FSETP.GEU.AND P0, PT, R9, 4, PT ;  /* 0x408000000900780b */ /* 0x000fda0003f0e000 */
[----:B------:R-:W-:Y:S05]  /*03e0*/  @P0 BRA `(.L_x_4) ;  /* 0x0000000000680947 */ /* 0x000fea0003800000 */
[----:B------:R-:W-:Y:S01]  /*03f0*/  IMAD.MOV.U32 R0, RZ, RZ, 0x3f800000 ;  /* 0x3f800000ff007424 */ /* 0x000fe200078e00ff */
[----:B------:R-:W-:Y:S01]  /*0400*/  MOV R3, R8 ;  /* 0x0000000800037202 */ /* 0x000fe20000000f00 */
[----:B------:R-:W-:Y:S02]  /*0410*/  IMAD.MOV.U32 R14, RZ, RZ, R7 ;  /* 0x000000ffff0e7224 */ /* 0x000fe400078e0007 */
[----:B------:R-:W-:-:S07]  /*0420*/  IMAD.MOV.U32 R12, RZ, RZ, R4 ;  /* 0x000000ffff0c7224 */ /* 0x000fce00078e0004 */
.L_x_5:
[----:B------:R-:W-:Y:S01]  /*0430*/  FADD R5, R14, -R3 ;  /* 0x800000030e057221 */ /* 0x000fe20000000000 */
[----:B------:R-:W-:Y:S01]  /*0440*/  UMOV UR6, 0xf0c34c1b ;  /* 0xf0c34c1b00067882 */ /* 0x000fe20000000000 */
[----:B------:R-:W-:Y:S01]  /*0450*/  UMOV UR7, 0x3fd73111 ;  /* 0x3fd7311100077882 */ /* 0x000fe20000000000 */
[C---:B------:R-:W-:Y:S01]  /*0460*/  FSETP.GEU.AND P0, PT, R0.reuse, 200, PT ;  /* 0x434800000000780b */ /* 0x040fe20003f0e000 */
[----:B------:R-:W0:Y:S01]  /*0470*/  F2F.F64.F32 R10, R5 ;  /* 0x00000005000a7310 */ /* 0x000e220000201800 */
[----:B------:R-:W-:Y:S01]  /*0480*/  FADD R0, R0, 1 ;  /* 0x3f80000000007421 */ /* 0x000fe20000000000 */
[----:B0-----:R-:W-:Y:S01]  /*0490*/  DADD R10, R10, UR6 ;  /* 0x000000060a0a7e29 */ /* 0x001fe20008000000 */
[----:B------:R-:W-:Y:S01]  /*04a0*/  UMOV UR6, 0x47ae147b ;  /* 0x47ae147b00067882 */ /* 0x000fe20000000000 */
[----:B------:R-:W-:-:S08]  /*04b0*/  UMOV UR7, 0x3fd47ae1 ;  /* 0x3fd47ae100077882 */ /* 0x000fd00000000000 */
[----:B------:R-:W0:Y:S02]  /*04c0*/  F2F.F32.F64 R10, R10 ;  /* 0x0000000a000a7310 */ /* 0x000e240000301000 */
[C---:B0-----:R-:W-:Y:S01]  /*04d0*/  FADD R13, R10.reuse, R10 ;  /* 0x0000000a0a0d7221 */ /* 0x041fe20000000000 */
[----:B------:R-:W-:-:S03]  /*04e0*/  FMUL R17, R10, R10 ;  /* 0x0000000a0a117220 */ /* 0x000fc60000400000 */
[----:B------:R-:W-:Y:S02]  /*04f0*/  FMUL R15, R13, R12 ;  /* 0x0000000c0d0f7220 */ /* 0x000fe40000400000 */
[----:B------:R-:W-:Y:S02]  /*0500*/  FSEL R14, R17, R14, !P0 ;  /* 0x0000000e110e7208 */ /* 0x000fe40004000000 */
[----:B------:R-:W0:Y:S02]  /*0510*/  F2F.F64.F32 R12, R15 ;  /* 0x0000000f000c7310 */ /* 0x000e240000201800 */
[----:B0-----:R-:W-:-:S10]  /*0520*/  DADD R12, R12, UR6 ;  /* 0x000000060c0c7e29 */ /* 0x001fd40008000000 */
[----:B------:R-:W0:Y:S02]  /*0530*/  F2F.F32.F64 R12, R12 ;  /* 0x0000000c000c7310 */ /* 0x000e240000301000 */
[----:B0-----:R-:W-:-:S04]  /*0540*/  FMUL R16, R12, R12 ;  /* 0x0000000c0c107220 */ /* 0x001fc80000400000 */
[----:B------:R-:W-:Y:S01]  /*0550*/  FADD R5, R17, R16 ;  /* 0x0000001011057221 */ /* 0x000fe20000000000 */
[----:B------:R-:W-:-:S04]  /*0560*/  FSEL R3, R16, R3, !P0 ;  /* 0x0000000310037208 */ /* 0x000fc80004000000 */
[----:B------:R-:W-:-:S13]  /*0570*/  FSETP.LT.AND P1, PT, R5, 4, PT ;  /* 0x408000000500780b */ /* 0x000fda0003f21000 */
[----:B------:R-:W-:Y:S05]  /*0580*/  @!P0 BRA P1, `(.L_x_5) ;  /* 0xfffffffc00a88947 */ /* 0x000fea000083ffff */
.L_x_4:
[----:B------:R-:W-:Y:S05]  /*0590*/  BSYNC.RECONVERGENT B0 ;  /* 0x0000000000007941 */ /* 0x000fea0003800200 */
.L_x_3:
[----:B------:R-:W-:Y:S01]  /*05a0*/  MOV R12, R0 ;  /* 0x00000000000c7202 */ /* 0x000fe20000000f00 */
[----:B------:R-:W-:Y:S02]  /*05b0*/  HFMA2 R10, -RZ, RZ, 1.5048828125, 33.21875 ;  /* 0x3e055027ff0a7431 */ /* 0x000fe400000001ff */
[----:B------:R-:W-:Y:S01]  /*05c0*/  IMAD.MOV.U32 R11, RZ, RZ, 0x3b808081 ;  /* 0x3b808081ff0b7424 */ /* 0x000fe200078e00ff */
[----:B------:R-:W0:Y:S01]  /*05d0*/  LDCU.64 UR6, c[0x0][0x358] ;  /* 0x00006b00ff0677ac */ /* 0x000e220008000a00 */
[----:B------:R-:W-:Y:S01]  /*05e0*/  FSETP.GEU.AND P0, PT, R12, 1.175494350822287508e-38, PT ;  /* 0x008000000c00780b */ /* 0x000fe20003f0e000 */
[----:B------:R-:W-:Y:S01]  /*05f0*/  BSSY.RECONVERGENT B0, `(.L_x_6) ;  /* 0x0000028000007945 */ /* 0x000fe20003800200 */
[----:B------:R-:W-:-:S11]  /*0600*/  FSETP.GEU.AND P2, PT, R9, 4, PT ;  /* 0x408000000900780b */ /* 0x000fd60003f4e000 */
[----:B------:R-:W-:-:S04]  /*0610*/  @!P0 FMUL R12, R12, 8388608 ;  /* 0x4b0000000c0c8820 */ /* 0x000fc80000400000 */
[----:B------:R-:W-:-:S05]  /*0620*/  VIADD R0, R12, 0xc0d55555 ;  /* 0xc0d555550c007836 */ /* 0x000fca0000000000 */
[----:B------:R-:W-:-:S05]  /*0630*/  LOP3.LUT R3, R0, 0xff800000, RZ, 0xc0, !PT ;  /* 0xff80000000037812 */ /* 0x000fca00078ec0ff */
[----:B------:R-:W-:Y:S01]  /*0640*/  IMAD.IADD R0, R12, 0x1, -R3 ;  /* 0x000000010c007824 */ /* 0x000fe200078e0a03 */
[----:B------:R-:W-:-:S03]  /*0650*/  I2FP.F32.S32 R3, R3 ;  /* 0x0000000300037245 */ /* 0x000fc60000201400 */
[----:B------:R-:W-:-:S04]  /*0660*/  FADD R5, R0, -1 ;  /* 0xbf80000000057421 */ /* 0x000fc80000000000 */
[----:B------:R-:W-:-:S04]  /*0670*/  FFMA R0, R5, -R10, 0.14084610342979431152 ;  /* 0x3e1039f605007423 */ /* 0x000fc8000000080a */
[----:B------:R-:W-:-:S04]  /*0680*/  FFMA R0, R5, R0, -0.12148627638816833496 ;  /* 0xbdf8cdcc05007423 */ /* 0x000fc80000000000 */
[----:B------:R-:W-:-:S04]  /*0690*/  FFMA R0, R5, R0, 0.13980610668659210205 ;  /* 0x3e0f295505007423 */ /* 0x000fc80000000000 */
[----:B------:R-:W-:-:S04]  /*06a0*/  FFMA R0, R5, R0, -0.16684235632419586182 ;  /* 0xbe2ad8b905007423 */ /* 0x000fc80000000000 */
[----:B------:R-:W-:-:S04]  /*06b0*/  FFMA R0, R5, R0, 0.20012299716472625732 ;  /* 0x3e4ced0b05007423 */ /* 0x000fc80000000000 */
[----:B------:R-:W-:-:S04]  /*06c0*/  FFMA R0, R5, R0, -0.24999669194221496582 ;  /* 0xbe7fff2205007423 */ /* 0x000fc80000000000 */
[----:B------:R-:W-:-:S04]  /*06d0*/  FFMA R0, R5, R0, 0.33333182334899902344 ;  /* 0x3eaaaa7805007423 */ /* 0x000fc80000000000 */
[C---:B------:R-:W-:Y:S01]  /*06e0*/  FFMA R10, R5.reuse, R0, -0.5 ;  /* 0xbf000000050a7423 */ /* 0x040fe20000000000 */
[----:B------:R-:W-:Y:S02]  /*06f0*/  FSEL R0, RZ, -23, P0 ;  /* 0xc1b80000ff007808 */ /* 0x000fe40000000000 */
[----:B------:R-:W-:Y:S01]  /*0700*/  ISETP.GT.U32.AND P0, PT, R12, 0x7f7fffff, PT ;  /* 0x7f7fffff0c00780c */ /* 0x000fe20003f04070 */
[----:B------:R-:W-:Y:S02]  /*0710*/  FMUL R10, R5, R10 ;  /* 0x0000000a050a7220 */ /* 0x000fe40000400000 */
[----:B------:R-:W-:Y:S01]  /*0720*/  FFMA R0, R3, 1.1920928955078125e-07, R0 ;  /* 0x3400000003007823 */ /* 0x000fe20000000000 */
[----:B------:R-:W-:Y:S02]  /*0730*/  IMAD.MOV.U32 R3, RZ, RZ, 0x7f800000 ;  /* 0x7f800000ff037424 */ /* 0x000fe400078e00ff */
[----:B------:R-:W-:-:S04]  /*0740*/  FFMA R5, R5, R10, R5 ;  /* 0x0000000a05057223 */ /* 0x000fc80000000005 */
[----:B------:R-:W-:Y:S01]  /*0750*/  FFMA R0, R0, 0.69314718246459960938, R5 ;  /* 0x3f31721800007823 */ /* 0x000fe20000000005 */
[----:B------:R-:W-:Y:S02]  /*0760*/  MOV R5, 0x437f0000 ;  /* 0x437f000000057802 */ /* 0x000fe40000000f00 */
[C---:B------:R-:W-:Y:S01]  /*0770*/  @P0 FFMA R0, R12.reuse, R3, +INF ;  /* 0x7f8000000c000423 */ /* 0x040fe20000000003 */
[----:B------:R-:W-:Y:S02]  /*0780*/  FSETP.NEU.AND P0, PT, R12, RZ, PT ;  /* 0x000000ff0c00720b */ /* 0x000fe40003f0d000 */
[----:B------:R-:W-:Y:S01]  /*0790*/  FFMA R10, R11, -R5, 1 ;  /* 0x3f8000000b0a7423 */ /* 0x000fe20000000805 */
[----:B------:R-:W-:-:S03]  /*07a0*/  FMUL R0, R0, 256 ;  /* 0x4380000000007820 */ /* 0x000fc60000400000 */
[----:B------:R-:W-:Y:S02]  /*07b0*/  FFMA R10, R10, R11, 0.0039215688593685626984 ;  /* 0x3b8080810a0a7423 */ /* 0x000fe4000000000b */
[----:B------:R-:W-:-:S06]  /*07c0*/  FSEL R0, R0, -INF , P0 ;  /* 0xff80000000007808 */ /* 0x000fcc0000000000 */
[----:B------:R-:W1:Y:S08]  /*07d0*/  F2I.U32.TRUNC.NTZ R0, R0 ;  /* 0x0000000000007305 */ /* 0x000e70000020f000 */
[----:B-1----:R-:W1:Y:S08]  /*07e0*/  I2F.U16 R3, R0 ;  /* 0x0000000000037306 */ /* 0x002e700000101000 */
[----:B-1----:R-:W1:Y:S01]  /*07f0*/  FCHK P0, R3, 255 ;  /* 0x437f000003007902 */ /* 0x002e620000000000 */
[----:B------:R-:W-:-:S04]  /*0800*/  FFMA R11, R3, R10, RZ ;  /* 0x0000000a030b7223 */ /* 0x000fc800000000ff */
[----:B------:R-:W-:-:S04]  /*0810*/  FFMA R12, R11, -255, R3 ;  /* 0xc37f00000b0c7823 */ /* 0x000fc80000000003 */
[----:B------:R-:W-:Y:S01]  /*0820*/  FFMA R10, R10, R12, R11 ;  /* 0x0000000c0a0a7223 */ /* 0x000fe2000000000b */
[----:B01----:R-:W-:Y:S06]  /*0830*/  @!P0 BRA `(.L_x_7) ;  /* 0x00000000000c8947 */ /* 0x003fec0003800000 */
[----:B------:R-:W-:-:S07]  /*0840*/  MOV R10, 0x860 ;  /* 0x00000860000a7802 */ /* 0x000fce0000000f00 */
[----:B------:R-:W-:Y:S05]  /*0850*/  CALL.REL.NOINC `($__internal_1_$__cuda_sm3x_div_rn_noftz_f32_slowpath) ;  /* 0x0000000c00e07944 */ /* 0x000fea0003c00000 */
[----:B------:R-:W-:-:S07]  /*0860*/  IMAD.MOV.U32 R10, RZ, RZ, R0 ;  /* 0x000000ffff0a7224 */ /* 0x000fce00078e0000 */
.L_x_7:
[----:B------:R-:W-:Y:S05]  /*0870*/  BSYNC.RECONVERGENT B0 ;  /* 0x0000000000007941 */ /* 0x000fea0003800200 */
.L_x_6:
[----:B------:R-:W0:Y:S01]  /*0880*/  LDC R3, c[0x0][0x398] ;  /* 0x0000e600ff037b82 */ /* 0x000e220000000800 */
[----:B------:R-:W-:Y:S01]  /*0890*/  BSSY.RECONVERGENT B0, `(.L_x_8) ;  /* 0x000001d000007945 */ /* 0x000fe20003800200 */
[----:B------:R-:W-:Y:S02]  /*08a0*/  IMAD.MOV.U32 R0, RZ, RZ, 0x3f800000 ;  /* 0x3f800000ff007424 */ /* 0x000fe400078e00ff */
[----:B0-----:R-:W-:Y:S01]  /*08b0*/  IMAD R6, R3, UR4, R6 ;  /* 0x0000000403067c24 */ /* 0x001fe2000f8e0206 */
[----:B------:R-:W-:Y:S06]  /*08c0*/  @P2 BRA `(.L_x_9) ;  /* 0x0000000000642947 */ /* 0x000fec0003800000 */
[----:B------:R-:W-:Y:S02]  /*08d0*/  HFMA2 R0, -RZ, RZ, 1.875, 0 ;  /* 0x3f800000ff007431 */ /* 0x000fe400000001ff */
[----:B------:R-:W-:Y:S01]  /*08e0*/  IMAD.MOV.U32 R3, RZ, RZ, R8 ;  /* 0x000000ffff037224 */ /* 0x000fe200078e0008 */
[----:B------:R-:W-:Y:S01]  /*08f0*/  MOV R12, R2 ;  /* 0x00000002000c7202 */ /* 0x000fe20000000f00 */
[----:B------:R-:W-:Y:S02]  /*0900*/  IMAD.MOV.U32 R16, RZ, RZ, R7 ;  /* 0x000000ffff107224 */ /* 0x000fe400078e0007 */
[----:B------:R-:W-:-:S07]  /*0910*/  IMAD.MOV.U32 R14, RZ, RZ, R4 ;  /* 0x000000ffff0e7224 */ /* 0x000fce00078e0004 */
.L_x_10:
[----:B------:R-:W-:Y:S01]  /*0920*/  FADD R11, R16, -R3 ;  /* 0x80000003100b7221 */ /* 0x000fe20000000000 */
[----:B------:R-:W-:Y:S01]  /*0930*/  FADD R3, R12, R12 ;  /* 0x0000000c0c037221 */ /* 0x000fe20000000000 */
[----:B------:R-:W-:Y:S01]  /*0940*/  UMOV UR4, 0x66666666 ;  /* 0x6666666600047882 */ /* 0x000fe20000000000 */
[----:B------:R-:W-:Y:S01]  /*0950*/  UMOV UR5, 0x3fe66666 ;  /* 0x3fe6666600057882 */ /* 0x000fe20000000000 */
[----:B------:R-:W0:Y:S01]  /*0960*/  F2F.F64.F32 R12, R11 ;  /* 0x0000000b000c7310 */ /* 0x000e220000201800 */
[----:B------:R-:W-:Y:S01]  /*0970*/  FMUL R17, R3, R14 ;  /* 0x0000000e03117220 */ /* 0x000fe20000400000 */
[C---:B------:R-:W-:Y:S01]  /*0980*/  FSETP.LT.AND P1, PT, R0.reuse, 200, PT ;  /* 0x434800000000780b */ /* 0x040fe20003f21000 */
[----:B------:R-:W-:-:S05]  /*0990*/  FADD R0, R0, 1 ;  /* 0x3f80000000007421 */ /* 0x000fca0000000000 */
[----:B------:R-:W1:Y:S01]  /*09a0*/  F2F.F64.F32 R14, R17 ;  /* 0x00000011000e7310 */ /* 0x000e620000201800 */
[----:B0-----:R-:W-:Y:S01]  /*09b0*/  DADD R12, R12, -UR4 ;  /* 0x800000040c0c7e29 */ /* 0x001fe20008000000 */
[----:B------:R-:W-:Y:S01]  /*09c0*/  UMOV UR4, 0x39c0ebee ;  /* 0x39c0ebee00047882 */ /* 0x000fe20000000000 */
[----:B------:R-:W-:Y:S02]  /*09d0*/  UMOV UR5, 0x3fd14a23 ;  /* 0x3fd14a2300057882 */ /* 0x000fe40000000000 */
[----:B-1----:R-:W-:-:S06]  /*09e0*/  DADD R14, R14, UR4 ;  /* 0x000000040e0e7e29 */ /* 0x002fcc0008000000 */
[----:B------:R-:W0:Y:S08]  /*09f0*/  F2F.F32.F64 R12, R12 ;  /* 0x0000000c000c7310 */ /* 0x000e300000301000 */
[----:B------:R-:W1:Y:S01]  /*0a00*/  F2F.F32.F64 R14, R14 ;  /* 0x0000000e000e7310 */ /* 0x000e620000301000 */
[----:B0-----:R-:W-:Y:S01]  /*0a10*/  FMUL R16, R12, R12 ;  /* 0x0000000c0c107220 */ /* 0x001fe20000400000 */
[----:B-1----:R-:W-:-:S04]  /*0a20*/  FMUL R3, R14, R14 ;  /* 0x0000000e0e037220 */ /* 0x002fc80000400000 */
[----:B------:R-:W-:-:S05]  /*0a30*/  FADD R11, R16, R3 ;  /* 0x00000003100b7221 */ /* 0x000fca0000000000 */
[----:B------:R-:W-:-:S13]  /*0a40*/  FSETP.GEU.AND P0, PT, R11, 4, PT ;  /* 0x408000000b00780b */ /* 0x000fda0003f0e000 */
[----:B------:R-:W-:Y:S05]  /*0a50*/  @!P0 BRA P1, `(.L_x_10) ;  /* 0xfffffffc00b08947 */ /* 0x000fea000083ffff */
.L_x_9:
[----:B------:R-:W-:Y:S05]  /*0a60*/  BSYNC.RECONVERGENT B0 ;  /* 0x0000000000007941 */ /* 0x000fea0003800200 */
.L_x_8:
[----:B------:R-:W-:Y:S01]  /*0a70*/  FSETP.GEU.AND P0, PT, R0, 1.175494350822287508e-38, PT ;  /* 0x008000000000780b */ /* 0x000fe20003f0e000 */
[----:B------:R-:W-:Y:S01]  /*0a80*/  IMAD.MOV.U32 R12, RZ, RZ, 0x3e055027 ;  /* 0x3e055027ff0c7424 */ /* 0x000fe200078e00ff */
[----:B------:R-:W-:Y:S01]  /*0a90*/  BSSY.RECONVERGENT B0, `(.L_x_11) ;  /* 0x000002c000007945 */ /* 0x000fe20003800200 */
[----:B------:R-:W-:-:S10]  /*0aa0*/  FSETP.GEU.AND P2, PT, R9, 4, PT ;  /* 0x408000000900780b */ /* 0x000fd40003f4e000 */
[----:B------:R-:W-:-:S04]  /*0ab0*/  @!P0 FMUL R0, R0, 8388608 ;  /* 0x4b00000000008820 */ /* 0x000fc80000400000 */
[----:B------:R-:W-:-:S05]  /*0ac0*/  VIADD R3, R0, 0xc0d55555 ;  /* 0xc0d5555500037836 */ /* 0x000fca0000000000 */
[----:B------:R-:W-:-:S04]  /*0ad0*/  LOP3.LUT R11, R3, 0xff800000, RZ, 0xc0, !PT ;  /* 0xff800000030b7812 */ /* 0x000fc800078ec0ff */
[----:B------:R-:W-:-:S05]  /*0ae0*/  IADD3 R3, PT, PT, R0, -R11, RZ ;  /* 0x8000000b00037210 */ /* 0x000fca0007ffe0ff */
[----:B------:R-:W-:Y:S01]  /*0af0*/  FADD R13, R3, -1 ;  /* 0xbf800000030d7421 */ /* 0x000fe20000000000 */
[----:B------:R-:W-:Y:S02]  /*0b00*/  FSEL R3, RZ, -23, P0 ;  /* 0xc1b80000ff037808 */ /* 0x000fe40000000000 */
[----:B------:R-:W-:Y:S01]  /*0b10*/  ISETP.GT.U32.AND P0, PT, R0, 0x7f7fffff, PT ;  /* 0x7f7fffff0000780c */ /* 0x000fe20003f04070 */
        /* <DEDUP_REMOVED lines=8> */
[----:B------:R-:W-:Y:S01]  /*0ba0*/  I2FP.F32.S32 R12, R11 ;  /* 0x0000000b000c7245 */ /* 0x000fe20000201400 */
[----:B------:R-:W-:Y:S02]  /*0bb0*/  IMAD.MOV.U32 R11, RZ, RZ, 0x7f800000 ;  /* 0x7f800000ff0b7424 */ /* 0x000fe400078e00ff */
[C---:B------:R-:W-:Y:S02]  /*0bc0*/  FMUL R14, R13.reuse, R14 ;  /* 0x0000000e0d0e7220 */ /* 0x040fe40000400000 */
[----:B------:R-:W-:Y:S02]  /*0bd0*/  FFMA R3, R12, 1.1920928955078125e-07, R3 ;  /* 0x340000000c037823 */ /* 0x000fe40000000003 */
[----:B------:R-:W-:Y:S02]  /*0be0*/  FFMA R14, R13, R14, R13 ;  /* 0x0000000e0d0e7223 */ /* 0x000fe4000000000d */
[----:B------:R-:W0:Y:S02]  /*0bf0*/  LDC.64 R12, c[0x0][0x380] ;  /* 0x0000e000ff0c7b82 */ /* 0x000e240000000a00 */
[----:B------:R-:W-:Y:S01]  /*0c00*/  FFMA R3, R3, 0.69314718246459960938, R14 ;  /* 0x3f31721803037823 */ /* 0x000fe2000000000e */
[C---:B------:R-:W-:Y:S01]  /*0c10*/  @P0 FFMA R3, R0.reuse, R11, +INF ;  /* 0x7f80000000030423 */ /* 0x040fe2000000000b */
[----:B------:R-:W-:-:S02]  /*0c20*/  FSETP.NEU.AND P0, PT, R0, RZ, PT ;  /* 0x000000ff0000720b */ /* 0x000fc40003f0d000 */
[----:B------:R-:W-:Y:S01]  /*0c30*/  MOV R0, 0x3b808081 ;  /* 0x3b80808100007802 */ /* 0x000fe20000000f00 */
[----:B------:R-:W-:-:S04]  /*0c40*/  FMUL R3, R3, 128 ;  /* 0x4300000003037820 */ /* 0x000fc80000400000 */
[----:B------:R-:W-:Y:S01]  /*0c50*/  FFMA R15, R0, -R5, 1 ;  /* 0x3f800000000f7423 */ /* 0x000fe20000000805 */
[----:B------:R-:W-:-:S03]  /*0c60*/  FSEL R3, R3, -INF , P0 ;  /* 0xff80000003037808 */ /* 0x000fc60000000000 */
[----:B------:R-:W-:Y:S01]  /*0c70*/  FFMA R0, R15, R0, 0.0039215688593685626984 ;  /* 0x3b8080810f007423 */ /* 0x000fe20000000000 */
[----:B------:R-:W1:Y:S01]  /*0c80*/  F2I.U32.TRUNC.NTZ R11, R3 ;  /* 0x00000003000b7305 */ /* 0x000e62000020f000 */
[----:B0-----:R-:W-:-:S05]  /*0c90*/  IMAD.WIDE R12, R6, 0x4, R12 ;  /* 0x00000004060c7825 */ /* 0x001fca00078e020c */
[----:B------:R0:W-:Y:S02]  /*0ca0*/  STG.E desc[UR6][R12.64], R10 ;  /* 0x0000000a0c007986 */ /* 0x0001e4000c101906 */
[----:B-1----:R-:W1:Y:S08]  /*0cb0*/  I2F.U16 R16, R11 ;  /* 0x0000000b00107306 */ /* 0x002e700000101000 */
[----:B-1----:R-:W1:Y:S01]  /*0cc0*/  FCHK P0, R16, 255 ;  /* 0x437f000010007902 */ /* 0x002e620000000000 */
[----:B------:R-:W-:-:S04]  /*0cd0*/  FFMA R15, R0, R16, RZ ;  /* 0x00000010000f7223 */ /* 0x000fc800000000ff */
[----:B------:R-:W-:-:S04]  /*0ce0*/  FFMA R14, R15, -255, R16 ;  /* 0xc37f00000f0e7823 */ /* 0x000fc80000000010 */
[----:B------:R-:W-:Y:S01]  /*0cf0*/  FFMA R3, R0, R14, R15 ;  /* 0x0000000e00037223 */ /* 0x000fe2000000000f */
[----:B01----:R-:W-:Y:S06]  /*0d00*/  @!P0 BRA `(.L_x_12) ;  /* 0x0000000000108947 */ /* 0x003fec0003800000 */
[----:B------:R-:W-:Y:S01]  /*0d10*/  IMAD.MOV.U32 R3, RZ, RZ, R16 ;  /* 0x000000ffff037224 */ /* 0x000fe200078e0010 */
[----:B------:R-:W-:-:S07]  /*0d20*/  MOV R10, 0xd40 ;  /* 0x00000d40000a7802 */ /* 0x000fce0000000f00 */
[----:B------:R-:W-:Y:S05]  /*0d30*/  CALL.REL.NOINC `($__internal_1_$__cuda_sm3x_div_rn_noftz_f32_slowpath) ;  /* 0x0000000800a87944 */ /* 0x000fea0003c00000 */
[----:B------:R-:W-:-:S07]  /*0d40*/  IMAD.MOV.U32 R3, RZ, RZ, R0 ;  /* 0x000000ffff037224 */ /* 0x000fce00078e0000 */
.L_x_12:
[----:B------:R-:W-:Y:S05]  /*0d50*/  BSYNC.RECONVERGENT B0 ;  /* 0x0000000000007941 */ /* 0x000fea0003800200 */
.L_x_11:
[----:B------:R-:W-:Y:S01]  /*0d60*/  BSSY.RECONVERGENT B0, `(.L_x_13) ;  /* 0x0000018000007945 */ /* 0x000fe20003800200 */
[----:B------:R-:W-:-:S03]  /*0d70*/  HFMA2 R0, -RZ, RZ, 1.875, 0 ;  /* 0x3f800000ff007431 */ /* 0x000fc600000001ff */
[----:B------:R-:W-:Y:S05]  /*0d80*/  @P2 BRA `(.L_x_14) ;  /* 0x0000000000542947 */ /* 0x000fea0003800000 */
[----:B------:R-:W-:-:S07]  /*0d90*/  IMAD.MOV.U32 R0, RZ, RZ, 0x3f800000 ;  /* 0x3f800000ff007424 */ /* 0x000fce00078e00ff */
.L_x_15:
[----:B------:R-:W-:Y:S01]  /*0da0*/  FADD R9, -R8, R7 ;  /* 0x0000000708097221 */ /* 0x000fe20000000100 */
[----:B------:R-:W-:Y:S01]  /*0db0*/  FADD R7, R2, R2 ;  /* 0x0000000202077221 */ /* 0x000fe20000000000 */
[----:B------:R-:W-:Y:S01]  /*0dc0*/  UMOV UR4, 0xf0c34c1b ;  /* 0xf0c34c1b00047882 */ /* 0x000fe20000000000 */
[----:B------:R-:W-:Y:S01]  /*0dd0*/  UMOV UR5, 0x3fd73111 ;  /* 0x3fd7311100057882 */ /* 0x000fe20000000000 */
[C---:B------:R-:W-:Y:S01]  /*0de0*/  FSETP.LT.AND P1, PT, R0.reuse, 600, PT ;  /* 0x441600000000780b */ /* 0x040fe20003f21000 */
[----:B------:R-:W-:Y:S01]  /*0df0*/  FMUL R14, R7, R4 ;  /* 0x00000004070e7220 */ /* 0x000fe20000400000 */
[----:B------:R-:W0:Y:S01]  /*0e00*/  F2F.F64.F32 R8, R9 ;  /* 0x0000000900087310 */ /* 0x000e220000201800 */
[----:B------:R-:W-:-:S07]  /*0e10*/  FADD R0, R0, 1 ;  /* 0x3f80000000007421 */ /* 0x000fce0000000000 */
[----:B------:R-:W1:Y:S01]  /*0e20*/  F2F.F64.F32 R12, R14 ;  /* 0x0000000e000c7310 */ /* 0x000e620000201800 */
[----:B0-----:R-:W-:Y:S01]  /*0e30*/  DADD R10, R8, UR4 ;  /* 0x00000004080a7e29 */ /* 0x001fe20008000000 */
[----:B------:R-:W-:Y:S01]  /*0e40*/  UMOV UR4, 0x47ae147b ;  /* 0x47ae147b00047882 */ /* 0x000fe20000000000 */
[----:B------:R-:W-:-:S05]  /*0e50*/  UMOV UR5, 0x3fd47ae1 ;  /* 0x3fd47ae100057882 */ /* 0x000fca0000000000 */
[----:B------:R-:W0:Y:S01]  /*0e60*/  F2F.F32.F64 R2, R10 ;  /* 0x0000000a00027310 */ /* 0x000e220000301000 */
[----:B-1----:R-:W-:-:S07]  /*0e70*/  DADD R12, R12, UR4 ;  /* 0x000000040c0c7e29 */ /* 0x002fce0008000000 */
[----:B------:R-:W1:Y:S01]  /*0e80*/  F2F.F32.F64 R4, R12 ;  /* 0x0000000c00047310 */ /* 0x000e620000301000 */
[----:B0-----:R-:W-:Y:S01]  /*0e90*/  FMUL R7, R2, R2 ;  /* 0x0000000202077220 */ /* 0x001fe20000400000 */
[----:B-1----:R-:W-:-:S04]  /*0ea0*/  FMUL R8, R4, R4 ;  /* 0x0000000404087220 */ /* 0x002fc80000400000 */
[----:B------:R-:W-:-:S05]  /*0eb0*/  FADD R9, R7, R8 ;  /* 0x0000000807097221 */ /* 0x000fca0000000000 */
[----:B------:R-:W-:-:S13]  /*0ec0*/  FSETP.GEU.AND P0, PT, R9, 4, PT ;  /* 0x408000000900780b */ /* 0x000fda0003f0e000 */
[----:B------:R-:W-:Y:S05]  /*0ed0*/  @!P0 BRA P1, `(.L_x_15) ;  /* 0xfffffffc00b08947 */ /* 0x000fea000083ffff */
.L_x_14:
[----:B------:R-:W-:Y:S05]  /*0ee0*/  BSYNC.RECONVERGENT B0 ;  /* 0x0000000000007941 */ /* 0x000fea0003800200 */
.L_x_13:
[----:B------:R-:W-:Y:S01]  /*0ef0*/  IMAD.MOV.U32 R11, RZ, RZ, R0 ;  /* 0x000000ffff0b7224 */ /* 0x000fe200078e0000 */
[----:B------:R-:W-:Y:S01]  /*0f00*/  BSSY.RECONVERGENT B0, `(.L_x_16) ;  /* 0x000002d000007945 */ /* 0x000fe20003800200 */
[----:B------:R-:W-:-:S03]  /*0f10*/  IMAD.MOV.U32 R7, RZ, RZ, 0x3e055027 ;  /* 0x3e055027ff077424 */ /* 0x000fc600078e00ff */
[----:B------:R-:W-:-:S13]  /*0f20*/  FSETP.GEU.AND P0, PT, R11, 1.175494350822287508e-38, PT ;  /* 0x008000000b00780b */ /* 0x000fda0003f0e000 */
[----:B------:R-:W-:-:S05]  /*0f30*/  @!P0 FMUL R11, R11, 8388608 ;  /* 0x4b0000000b0b8820 */ /* 0x000fca0000400000 */
[----:B------:R-:W-:-:S04]  /*0f40*/  IADD3 R0, PT, PT, R11, -0x3f2aaaab, RZ ;  /* 0xc0d555550b007810 */ /* 0x000fc80007ffe0ff */
[----:B------:R-:W-:-:S05]  /*0f50*/  LOP3.LUT R2, R0, 0xff800000, RZ, 0xc0, !PT ;  /* 0xff80000000027812 */ /* 0x000fca00078ec0ff */
[----:B------:R-:W-:-:S04]  /*0f60*/  IMAD.IADD R0, R11, 0x1, -R2 ;  /* 0x000000010b007824 */ /* 0x000fc800078e0a02 */
        /* <DEDUP_REMOVED lines=11> */
[----:B------:R-:W-:Y:S02]  /*1020*/  I2FP.F32.S32 R7, R2 ;  /* 0x0000000200077245 */ /* 0x000fe40000201400 */
[----:B------:R-:W-:Y:S01]  /*1030*/  MOV R2, 0x7f800000 ;  /* 0x7f80000000027802 */ /* 0x000fe20000000f00 */
[C---:B------:R-:W-:Y:S02]  /*1040*/  FMUL R9, R4.reuse, R9 ;  /* 0x0000000904097220 */ /* 0x040fe40000400000 */
[----:B------:R-:W-:Y:S02]  /*1050*/  FFMA R0, R7, 1.1920928955078125e-07, R0 ;  /* 0x3400000007007823 */ /* 0x000fe40000000000 */
[----:B------:R-:W-:-:S04]  /*1060*/  FFMA R9, R4, R9, R4 ;  /* 0x0000000904097223 */ /* 0x000fc80000000004 */
[----:B------:R-:W-:Y:S01]  /*1070*/  FFMA R0, R0, 0.69314718246459960938, R9 ;  /* 0x3f31721800007823 */ /* 0x000fe20000000009 */
[C---:B------:R-:W-:Y:S01]  /*1080*/  @P0 FFMA R0, R11.reuse, R2, +INF ;  /* 0x7f8000000b000423 */ /* 0x040fe20000000002 */
[----:B------:R-:W-:Y:S01]  /*1090*/  FSETP.NEU.AND P0, PT, R11, RZ, PT ;  /* 0x000000ff0b00720b */ /* 0x000fe20003f0d000 */
[----:B------:R-:W0:Y:S02]  /*10a0*/  LDC.64 R8, c[0x0][0x388] ;  /* 0x0000e200ff087b82 */ /* 0x000e240000000a00 */
[----:B------:R-:W-:-:S05]  /*10b0*/  FMUL R0, R0, 128 ;  /* 0x4300000000007820 */ /* 0x000fca0000400000 */
[----:B------:R-:W-:Y:S01]  /*10c0*/  FSEL R2, R0, -INF , P0 ;  /* 0xff80000000027808 */ /* 0x000fe20000000000 */
[----:B------:R-:W-:-:S04]  /*10d0*/  IMAD.MOV.U32 R0, RZ, RZ, 0x3b808081 ;  /* 0x3b808081ff007424 */ /* 0x000fc800078e00ff */
[----:B------:R-:W-:Y:S01]  /*10e0*/  FFMA R7, R0, -R5, 1 ;  /* 0x3f80000000077423 */ /* 0x000fe20000000805 */
[----:B------:R-:W1:Y:S03]  /*10f0*/  F2I.U32.TRUNC.NTZ R2, R2 ;  /* 0x0000000200027305 */ /* 0x000e66000020f000 */
[----:B------:R-:W-:Y:S01]  /*1100*/  FFMA R0, R7, R0, 0.0039215688593685626984 ;  /* 0x3b80808107007423 */ /* 0x000fe20000000000 */
[----:B0-----:R-:W-:-:S04]  /*1110*/  IMAD.WIDE R8, R6, 0x4, R8 ;  /* 0x0000000406087825 */ /* 0x001fc800078e0208 */
[----:B-1----:R-:W0:Y:S01]  /*1120*/  I2F.U16 R10, R2 ;  /* 0x00000002000a7306 */ /* 0x002e220000101000 */
[----:B------:R1:W-:Y:S07]  /*1130*/  STG.E desc[UR6][R8.64], R3 ;  /* 0x0000000308007986 */ /* 0x0003ee000c101906 */
[----:B0-----:R-:W0:Y:S01]  /*1140*/  FCHK P0, R10, 255 ;  /* 0x437f00000a007902 */ /* 0x001e220000000000 */
[----:B------:R-:W-:-:S04]  /*1150*/  FFMA R7, R0, R10, RZ ;  /* 0x0000000a00077223 */ /* 0x000fc800000000ff */
[----:B------:R-:W-:-:S04]  /*1160*/  FFMA R4, R7, -255, R10 ;  /* 0xc37f000007047823 */ /* 0x000fc8000000000a */
[----:B------:R-:W-:Y:S01]  /*1170*/  FFMA R11, R0, R4, R7 ;  /* 0x00000004000b7223 */ /* 0x000fe20000000007 */
[----:B01----:R-:W-:Y:S06]  /*1180*/  @!P0 BRA `(.L_x_17) ;  /* 0x0000000000108947 */ /* 0x003fec0003800000 */
[----:B------:R-:W-:Y:S01]  /*1190*/  IMAD.MOV.U32 R3, RZ, RZ, R10 ;  /* 0x000000ffff037224 */ /* 0x000fe200078e000a */
[----:B------:R-:W-:-:S07]  /*11a0*/  MOV R10, 0x11c0 ;  /* 0x000011c0000a7802 */ /* 0x000fce0000000f00 */
[----:B------:R-:W-:Y:S05]  /*11b0*/  CALL.REL.NOINC `($__internal_1_$__cuda_sm3x_div_rn_noftz_f32_slowpath) ;  /* 0x0000000400887944 */ /* 0x000fea0003c00000 */
[----:B------:R-:W-:-:S07]  /*11c0*/  MOV R11, R0 ;  /* 0x00000000000b7202 */ /* 0x000fce0000000f00 */
.L_x_17:
[----:B------:R-:W-:Y:S05]  /*11d0*/  BSYNC.RECONVERGENT B0 ;  /* 0x0000000000007941 */ /* 0x000fea0003800200 */
.L_x_16:
[----:B------:R-:W0:Y:S02]  /*11e0*/  LDC.64 R2, c[0x0][0x390] ;  /* 0x0000e400ff027b82 */ /* 0x000e240000000a00 */
[----:B0-----:R-:W-:-:S05]  /*11f0*/  IMAD.WIDE R6, R6, 0x4, R2 ;  /* 0x0000000406067825 */ /* 0x001fca00078e0202 */
[----:B------:R-:W-:Y:S01]  /*1200*/  STG.E desc[UR6][R6.64], R11 ;  /* 0x0000000b06007986 */ /* 0x000fe2000c101906 */
[----:B------:R-:W-:Y:S05]  /*1210*/  EXIT ;  /* 0x000000000000794d */ /* 0x000fea0003800000 */
        .weak           $__internal_0_$__cuda_sm20_div_rn_f64_full
        .type           $__internal_0_$__cuda_sm20_div_rn_f64_full,@function
        .size           $__internal_0_$__cuda_sm20_div_rn_f64_full,($__internal_1_$__cuda_sm3x_div_rn_noftz_f32_slowpath - $__internal_0_$__cuda_sm20_div_rn_f64_full)
$__internal_0_$__cuda_sm20_div_rn_f64_full:
[C---:B------:R-:W-:Y:S01]  /*1220*/  FSETP.GEU.AND P0, PT, |R13|.reuse, 1.469367938527859385e-39, PT ;  /* 0x001000000d00780b */ /* 0x040fe20003f0e200 */
[----:B------:R-:W-:Y:S01]  /*1230*/  IMAD.MOV.U32 R16, RZ, RZ, 0x1 ;  /* 0x00000001ff107424 */ /* 0x000fe200078e00ff */
[----:B------:R-:W-:Y:S01]  /*1240*/  LOP3.LUT R14, R13, 0x800fffff, RZ, 0xc0, !PT ;  /* 0x800fffff0d0e7812 */ /* 0x000fe200078ec0ff */
[----:B------:R-:W-:Y:S01]  /*1250*/  BSSY.RECONVERGENT B1, `(.L_x_18) ;  /* 0x0000055000017945 */ /* 0x000fe20003800200 */
[C---:B------:R-:W-:Y:S02]  /*1260*/  FSETP.GEU.AND P2, PT, |R11|.reuse, 1.469367938527859385e-39, PT ;  /* 0x001000000b00780b */ /* 0x040fe40003f4e200 */
[----:B------:R-:W-:Y:S01]  /*1270*/  LOP3.LUT R15, R14, 0x3ff00000, RZ, 0xfc, !PT ;  /* 0x3ff000000e0f7812 */ /* 0x000fe200078efcff */
[----:B------:R-:W-:Y:S01]  /*1280*/  IMAD.MOV.U32 R14, RZ, RZ, R12 ;  /* 0x000000ffff0e7224 */ /* 0x000fe200078e000c */
[----:B------:R-:W-:Y:S02]  /*1290*/  LOP3.LUT R7, R11, 0x7ff00000, RZ, 0xc0, !PT ;  /* 0x7ff000000b077812 */ /* 0x000fe400078ec0ff */
[----:B------:R-:W-:-:S02]  /*12a0*/  MOV R3, 0x1ca00000 ;  /* 0x1ca0000000037802 */ /* 0x000fc40000000f00 */
[----:B------:R-:W-:Y:S01]  /*12b0*/  LOP3.LUT R20, R13, 0x7ff00000, RZ, 0xc0, !PT ;  /* 0x7ff000000d147812 */ /* 0x000fe200078ec0ff */
[----:B------:R-:W-:-:S03]  /*12c0*/  @!P0 DMUL R14, R12, 8.98846567431157953865e+307 ;  /* 0x7fe000000c0e8828 */ /* 0x000fc60000000000 */
[----:B------:R-:W-:Y:S02]  /*12d0*/  ISETP.GE.U32.AND P1, PT, R7, R20, PT ;  /* 0x000000140700720c */ /* 0x000fe40003f26070 */
[----:B------:R-:W-:Y:S01]  /*12e0*/  @!P2 LOP3.LUT R18, R13, 0x7ff00000, RZ, 0xc0, !PT ;  /* 0x7ff000000d12a812 */ /* 0x000fe200078ec0ff */
[----:B------:R-:W0:Y:S03]  /*12f0*/  MUFU.RCP64H R17, R15 ;  /* 0x0000000f00117308 */ /* 0x000e260000001800 */
[----:B------:R-:W-:-:S04]  /*1300*/  @!P2 ISETP.GE.U32.AND P3, PT, R7, R18, PT ;  /* 0x000000120700a20c */ /* 0x000fc80003f66070 */
[----:B------:R-:W-:-:S04]  /*1310*/  @!P2 SEL R19, R3, 0x63400000, !P3 ;  /* 0x634000000313a807 */ /* 0x000fc80005800000 */
[----:B------:R-:W-:-:S04]  /*1320*/  @!P2 LOP3.LUT R22, R19, 0x80000000, R11, 0xf8, !PT ;  /* 0x800000001316a812 */ /* 0x000fc800078ef80b */
[----:B------:R-:W-:Y:S01]  /*1330*/  @!P2 LOP3.LUT R23, R22, 0x100000, RZ, 0xfc, !PT ;  /* 0x001000001617a812 */ /* 0x000fe200078efcff */
[----:B------:R-:W-:Y:S01]  /*1340*/  @!P2 IMAD.MOV.U32 R22, RZ, RZ, RZ ;  /* 0x000000ffff16a224 */ /* 0x000fe200078e00ff */
[----:B0-----:R-:W-:-:S08]  /*1350*/  DFMA R4, R16, -R14, 1 ;  /* 0x3ff000001004742b */ /* 0x001fd0000000080e */
[----:B------:R-:W-:-:S08]  /*1360*/  DFMA R4, R4, R4, R4 ;  /* 0x000000040404722b */ /* 0x000fd00000000004 */
[----:B------:R-:W-:Y:S01]  /*1370*/  DFMA R16, R16, R4, R16 ;  /* 0x000000041010722b */ /* 0x000fe20000000010 */
[----:B------:R-:W-:Y:S01]  /*1380*/  SEL R5, R3, 0x63400000, !P1 ;  /* 0x6340000003057807 */ /* 0x000fe20004800000 */
[----:B------:R-:W-:-:S03]  /*1390*/  IMAD.MOV.U32 R4, RZ, RZ, R10 ;  /* 0x000000ffff047224 */ /* 0x000fc600078e000a */
[----:B------:R-:W-:-:S03]  /*13a0*/  LOP3.LUT R5, R5, 0x800fffff, R11, 0xf8, !PT ;  /* 0x800fffff05057812 */ /* 0x000fc600078ef80b */
[----:B------:R-:W-:-:S03]  /*13b0*/  DFMA R18, R16, -R14, 1 ;  /* 0x3ff000001012742b */ /* 0x000fc6000000080e */
[----:B------:R-:W-:Y:S01]  /*13c0*/  @!P2 DFMA R4, R4, 2, -R22 ;  /* 0x400000000404a82b */ /* 0x000fe20000000816 */
[----:B------:R-:W-:Y:S01]  /*13d0*/  MOV R22, R7 ;  /* 0x0000000700167202 */ /* 0x000fe20000000f00 */
[----:B------:R-:W-:-:S03]  /*13e0*/  IMAD.MOV.U32 R23, RZ, RZ, R20 ;  /* 0x000000ffff177224 */ /* 0x000fc600078e0014 */
[----:B------:R-:W-:Y:S01]  /*13f0*/  DFMA R16, R16, R18, R16 ;  /* 0x000000121010722b */ /* 0x000fe20000000010 */
[----:B------:R-:W-:-:S04]  /*1400*/  @!P0 LOP3.LUT R23, R15, 0x7ff00000, RZ, 0xc0, !PT ;  /* 0x7ff000000f178812 */ /* 0x000fc800078ec0ff */
[----:B------:R-:W-:Y:S01]  /*1410*/  @!P2 LOP3.LUT R22, R5, 0x7ff00000, RZ, 0xc0, !PT ;  /* 0x7ff000000516a812 */ /* 0x000fe200078ec0ff */
[----:B------:R-:W-:Y:S02]  /*1420*/  VIADD R25, R23, 0xffffffff ;  /* 0xffffffff17197836 */ /* 0x000fe40000000000 */
[----:B------:R-:W-:Y:S01]  /*1430*/  DMUL R18, R16, R4 ;  /* 0x0000000410127228 */ /* 0x000fe20000000000 */
[----:B------:R-:W-:-:S04]  /*1440*/  IADD3 R24, PT, PT, R22, -0x1, RZ ;  /* 0xffffffff16187810 */ /* 0x000fc80007ffe0ff */
[----:B------:R-:W-:-:S03]  /*1450*/  ISETP.GT.U32.AND P0, PT, R24, 0x7feffffe, PT ;  /* 0x7feffffe1800780c */ /* 0x000fc60003f04070 */
[----:B------:R-:W-:Y:S01]  /*1460*/  DFMA R20, R18, -R14, R4 ;  /* 0x8000000e1214722b */ /* 0x000fe20000000004 */
[----:B------:R-:W-:-:S07]  /*1470*/  ISETP.GT.U32.OR P0, PT, R25, 0x7feffffe, P0 ;  /* 0x7feffffe1900780c */ /* 0x000fce0000704470 */
[----:B------:R-:W-:-:S06]  /*1480*/  DFMA R16, R16, R20, R18 ;  /* 0x000000141010722b */ /* 0x000fcc0000000012 */
[----:B------:R-:W-:Y:S05]  /*1490*/  @P0 BRA `(.L_x_19) ;  /* 0x00000000006c0947 */ /* 0x000fea0003800000 */
[----:B------:R-:W-:-:S04]  /*14a0*/  LOP3.LUT R18, R13, 0x7ff00000, RZ, 0xc0, !PT ;  /* 0x7ff000000d127812 */ /* 0x000fc800078ec0ff */
[CC--:B------:R-:W-:Y:S02]  /*14b0*/  VIADDMNMX R10, R7.reuse, -R18.reuse, 0xb9600000, !PT ;  /* 0xb9600000070a7446 */ /* 0x0c0fe40007800912 */
[----:B------:R-:W-:Y:S02]  /*14c0*/  ISETP.GE.U32.AND P0, PT, R7, R18, PT ;  /* 0x000000120700720c */ /* 0x000fe40003f06070 */
[----:B------:R-:W-:Y:S02]  /*14d0*/  VIMNMX R10, PT, PT, R10, 0x46a00000, PT ;  /* 0x46a000000a0a7848 */ /* 0x000fe40003fe0100 */
[----:B------:R-:W-:-:S04]  /*14e0*/  SEL R3, R3, 0x63400000, !P0 ;  /* 0x6340000003037807 */ /* 0x000fc80004000000 */
[----:B------:R-:W-:Y:S02]  /*14f0*/  IADD3 R3, PT, PT, -R3, R10, RZ ;  /* 0x0000000a03037210 */ /* 0x000fe40007ffe1ff */
[----:B------:R-:W-:-:S03]  /*1500*/  MOV R10, RZ ;  /* 0x000000ff000a7202 */ /* 0x000fc60000000f00 */
[----:B------:R-:W-:-:S06]  /*1510*/  VIADD R11, R3, 0x7fe00000 ;  /* 0x7fe00000030b7836 */ /* 0x000fcc0000000000 */
[----:B------:R-:W-:-:S10]  /*1520*/  DMUL R18, R16, R10 ;  /* 0x0000000a10127228 */ /* 0x000fd40000000000 */
[----:B------:R-:W-:-:S13]  /*1530*/  FSETP.GTU.AND P0, PT, |R19|, 1.469367938527859385e-39, PT ;  /* 0x001000001300780b */ /* 0x000fda0003f0c200 */
[----:B------:R-:W-:Y:S05]  /*1540*/  @P0 BRA `(.L_x_20) ;  /* 0x0000000000940947 */ /* 0x000fea0003800000 */
[----:B------:R-:W-:Y:S01]  /*1550*/  DFMA R4, R16, -R14, R4 ;  /* 0x8000000e1004722b */ /* 0x000fe20000000004 */
[----:B------:R-:W-:-:S09]  /*1560*/  IMAD.MOV.U32 R10, RZ, RZ, RZ ;  /* 0x000000ffff0a7224 */ /* 0x000fd200078e00ff */
[C---:B------:R-:W-:Y:S02]  /*1570*/  FSETP.NEU.AND P0, PT, R5.reuse, RZ, PT ;  /* 0x000000ff0500720b */ /* 0x040fe40003f0d000 */
[----:B------:R-:W-:-:S04]  /*1580*/  LOP3.LUT R13, R5, 0x80000000, R13, 0x48, !PT ;  /* 0x80000000050d7812 */ /* 0x000fc800078e480d */
[----:B------:R-:W-:-:S07]  /*1590*/  LOP3.LUT R11, R13, R11, RZ, 0xfc, !PT ;  /* 0x0000000b0d0b7212 */ /* 0x000fce00078efcff */
[----:B------:R-:W-:Y:S05]  /*15a0*/  @!P0 BRA `(.L_x_20) ;  /* 0x00000000007c8947 */ /* 0x000fea0003800000 */
[C---:B------:R-:W-:Y:S01]  /*15b0*/  IADD3 R5, PT, PT, -R3.reuse, RZ, RZ ;  /* 0x000000ff03057210 */ /* 0x040fe20007ffe1ff */
[----:B------:R-:W-:Y:S01]  /*15c0*/  IMAD.MOV.U32 R4, RZ, RZ, RZ ;  /* 0x000000ffff047224 */ /* 0x000fe200078e00ff */
[----:B------:R-:W-:Y:S01]  /*15d0*/  DMUL.RP R10, R16, R10 ;  /* 0x0000000a100a7228 */ /* 0x000fe20000008000 */
[----:B------:R-:W-:-:S04]  /*15e0*/  IADD3 R3, PT, PT, -R3, -0x43300000, RZ ;  /* 0xbcd0000003037810 */ /* 0x000fc80007ffe1ff */
[----:B------:R-:W-:-:S05]  /*15f0*/  DFMA R4, R18, -R4, R16 ;  /* 0x800000041204722b */ /* 0x000fca0000000010 */
[----:B------:R-:W-:-:S05]  /*1600*/  LOP3.LUT R13, R11, R13, RZ, 0x3c, !PT ;  /* 0x0000000d0b0d7212 */ /* 0x000fca00078e3cff */
[----:B------:R-:W-:-:S04]  /*1610*/  FSETP.NEU.AND P0, PT, |R5|, R3, PT ;  /* 0x000000030500720b */ /* 0x000fc80003f0d200 */
[----:B------:R-:W-:Y:S02]  /*1620*/  FSEL R18, R10, R18, !P0 ;  /* 0x000000120a127208 */ /* 0x000fe40004000000 */
[----:B------:R-:W-:Y:S01]  /*1630*/  FSEL R19, R13, R19, !P0 ;  /* 0x000000130d137208 */ /* 0x000fe20004000000 */
[----:B------:R-:W-:Y:S06]  /*1640*/  BRA `(.L_x_20) ;  /* 0x0000000000547947 */ /* 0x000fec0003800000 */
.L_x_19:
[----:B------:R-:W-:-:S14]  /*1650*/  DSETP.NAN.AND P0, PT, R10, R10, PT ;  /* 0x0000000a0a00722a */ /* 0x000fdc0003f08000 */
[----:B------:R-:W-:Y:S05]  /*1660*/  @P0 BRA `(.L_x_21) ;  /* 0x0000000000440947 */ /* 0x000fea0003800000 */
[----:B------:R-:W-:-:S14]  /*1670*/  DSETP.NAN.AND P0, PT, R12, R12, PT ;  /* 0x0000000c0c00722a */ /* 0x000fdc0003f08000 */
[----:B------:R-:W-:Y:S05]  /*1680*/  @P0 BRA `(.L_x_22) ;  /* 0x0000000000300947 */ /* 0x000fea0003800000 */
[----:B------:R-:W-:Y:S01]  /*1690*/  ISETP.NE.AND P0, PT, R22, R23, PT ;  /* 0x000000171600720c */ /* 0x000fe20003f05270 */
[----:B------:R-:W-:Y:S01]  /*16a0*/  IMAD.MOV.U32 R19, RZ, RZ, -0x80000 ;  /* 0xfff80000ff137424 */ /* 0x000fe200078e00ff */
[----:B------:R-:W-:-:S11]  /*16b0*/  MOV R18, 0x0 ;  /* 0x0000000000127802 */ /* 0x000fd60000000f00 */
[----:B------:R-:W-:Y:S05]  /*16c0*/  @!P0 BRA `(.L_x_20) ;  /* 0x0000000000348947 */ /* 0x000fea0003800000 */
[----:B------:R-:W-:Y:S02]  /*16d0*/  ISETP.NE.AND P0, PT, R22, 0x7ff00000, PT ;  /* 0x7ff000001600780c */ /* 0x000fe40003f05270 */
[----:B------:R-:W-:Y:S02]  /*16e0*/  LOP3.LUT R19, R11, 0x80000000, R13, 0x48, !PT ;  /* 0x800000000b137812 */ /* 0x000fe400078e480d */
[----:B------:R-:W-:-:S13]  /*16f0*/  ISETP.EQ.OR P0, PT, R23, RZ, !P0 ;  /* 0x000000ff1700720c */ /* 0x000fda0004702670 */
[----:B------:R-:W-:Y:S02]  /*1700*/  @P0 LOP3.LUT R3, R19, 0x7ff00000, RZ, 0xfc, !PT ;  /* 0x7ff0000013030812 */ /* 0x000fe400078efcff */
[----:B------:R-:W-:Y:S01]  /*1710*/  @!P0 MOV R18, RZ ;  /* 0x000000ff00128202 */ /* 0x000fe20000000f00 */
[----:B------:R-:W-:Y:S01]  /*1720*/  @P0 IMAD.MOV.U32 R18, RZ, RZ, RZ ;  /* 0x000000ffff120224 */ /* 0x000fe200078e00ff */
[----:B------:R-:W-:Y:S01]  /*1730*/  @P0 MOV R19, R3 ;  /* 0x0000000300130202 */ /* 0x000fe20000000f00 */
[----:B------:R-:W-:Y:S06]  /*1740*/  BRA `(.L_x_20) ;  /* 0x0000000000147947 */ /* 0x000fec0003800000 */
.L_x_22:
[----:B------:R-:W-:Y:S01]  /*1750*/  LOP3.LUT R19, R13, 0x80000, RZ, 0xfc, !PT ;  /* 0x000800000d137812 */ /* 0x000fe200078efcff */
[----:B------:R-:W-:Y:S01]  /*1760*/  IMAD.MOV.U32 R18, RZ, RZ, R12 ;  /* 0x000000ffff127224 */ /* 0x000fe200078e000c */
[----:B------:R-:W-:Y:S06]  /*1770*/  BRA `(.L_x_20) ;  /* 0x0000000000087947 */ /* 0x000fec0003800000 */
.L_x_21:
[----:B------:R-:W-:Y:S02]  /*1780*/  LOP3.LUT R19, R11, 0x80000, RZ, 0xfc, !PT ;  /* 0x000800000b137812 */ /* 0x000fe400078efcff */
[----:B------:R-:W-:-:S07]  /*1790*/  MOV R18, R10 ;  /* 0x0000000a00127202 */ /* 0x000fce0000000f00 */
.L_x_20:
[----:B------:R-:W-:Y:S05]  /*17a0*/  BSYNC.RECONVERGENT B1 ;  /* 0x0000000000017941 */ /* 0x000fea0003800200 */
.L_x_18:
[----:B------:R-:W-:Y:S02]  /*17b0*/  HFMA2 R5, -RZ, RZ, 0, 0 ;  /* 0x00000000ff057431 */ /* 0x000fe400000001ff */
[----:B------:R-:W-:-:S04]  /*17c0*/  IMAD.MOV.U32 R4, RZ, RZ, R0 ;  /* 0x000000ffff047224 */ /* 0x000fc800078e0000 */
[----:B------:R-:W-:Y:S05]  /*17d0*/  RET.REL.NODEC R4 `(_Z9RGBKernelPfS_S_ii) ;  /* 0xffffffe804087950 */ /* 0x000fea0003c3ffff */
        .weak           $__internal_1_$__cuda_sm3x_div_rn_noftz_f32_slowpath
        .type           $__internal_1_$__cuda_sm3x_div_rn_noftz_f32_slowpath,@function
        .size           $__internal_1_$__cuda_sm3x_div_rn_noftz_f32_slowpath,(.L_x_36 - $__internal_1_$__cuda_sm3x_div_rn_noftz_f32_slowpath)
$__internal_1_$__cuda_sm3x_div_rn_noftz_f32_slowpath:
[----:B------:R-:W-:Y:S01]  /*17e0*/  SHF.R.U32.HI R12, RZ, 0x17, R5 ;  /* 0x00000017ff0c7819 */ /* 0x000fe20000011605 */
[----:B------:R-:W-:Y:S01]  /*17f0*/  BSSY.RECONVERGENT B1, `(.L_x_23) ;  /* 0x0000064000017945 */ /* 0x000fe20003800200 */
[----:B------:R-:W-:Y:S01]  /*1800*/  SHF.R.U32.HI R0, RZ, 0x17, R3 ;  /* 0x00000017ff007819 */ /* 0x000fe20000011603 */
[----:B------:R-:W-:Y:S01]  /*1810*/  IMAD.MOV.U32 R14, RZ, RZ, 0x437f0000 ;  /* 0x437f0000ff0e7424 */ /* 0x000fe200078e00ff */
[----:B------:R-:W-:Y:S02]  /*1820*/  LOP3.LUT R12, R12, 0xff, RZ, 0xc0, !PT ;  /* 0x000000ff0c0c7812 */ /* 0x000fe400078ec0ff */
[----:B------:R-:W-:-:S03]  /*1830*/  LOP3.LUT R16, R0, 0xff, RZ, 0xc0, !PT ;  /* 0x000000ff00107812 */ /* 0x000fc600078ec0ff */
[----:B------:R-:W-:Y:S01]  /*1840*/  VIADD R13, R12, 0xffffffff ;  /* 0xffffffff0c0d7836 */ /* 0x000fe20000000000 */
[----:B------:R-:W-:-:S04]  /*1850*/  IADD3 R15, PT, PT, R16, -0x1, RZ ;  /* 0xffffffff100f7810 */ /* 0x000fc80007ffe0ff */
[----:B------:R-:W-:-:S04]  /*1860*/  ISETP.GT.U32.AND P0, PT, R13, 0xfd, PT ;  /* 0x000000fd0d00780c */ /* 0x000fc80003f04070 */
[----:B------:R-:W-:-:S13]  /*1870*/  ISETP.GT.U32.OR P0, PT, R15, 0xfd, P0 ;  /* 0x000000fd0f00780c */ /* 0x000fda0000704470 */
[----:B------:R-:W-:Y:S01]  /*1880*/  @!P0 MOV R11, RZ ;  /* 0x000000ff000b8202 */ /* 0x000fe20000000f00 */
[----:B------:R-:W-:Y:S06]  /*1890*/  @!P0 BRA `(.L_x_24) ;  /* 0x0000000000608947 */ /* 0x000fec0003800000 */
[----:B------:R-:W-:Y:S01]  /*18a0*/  IMAD.MOV.U32 R0, RZ, RZ, 0x437f0000 ;  /* 0x437f0000ff007424 */ /* 0x000fe200078e00ff */
[----:B------:R-:W-:-:S04]  /*18b0*/  FSETP.GTU.FTZ.AND P0, PT, |R3|, +INF , PT ;  /* 0x7f8000000300780b */ /* 0x000fc80003f1c200 */
[----:B------:R-:W-:-:S04]  /*18c0*/  FSETP.GTU.FTZ.AND P1, PT, |R0|, +INF , PT ;  /* 0x7f8000000000780b */ /* 0x000fc80003f3c200 */
[----:B------:R-:W-:-:S13]  /*18d0*/  PLOP3.LUT P0, PT, P0, P1, PT, 0xf8, 0x8f ;  /* 0x00000000008f781c */ /* 0x000fda0000703f70 */
[----:B------:R-:W-:Y:S05]  /*18e0*/  @P0 BRA `(.L_x_25) ;  /* 0x00000004004c0947 */ /* 0x000fea0003800000 */
[----:B------:R-:W-:-:S13]  /*18f0*/  LOP3.LUT P0, RZ, R14, 0x7fffffff, R3, 0xc8, !PT ;  /* 0x7fffffff0eff7812 */ /* 0x000fda000780c803 */
[----:B------:R-:W-:Y:S05]  /*1900*/  @!P0 BRA `(.L_x_26) ;  /* 0x00000004003c8947 */ /* 0x000fea0003800000 */
[C---:B------:R-:W-:Y:S02]  /*1910*/  FSETP.NEU.FTZ.AND P3, PT, |R3|.reuse, +INF , PT ;  /* 0x7f8000000300780b */ /* 0x040fe40003f7d200 */
[----:B------:R-:W-:Y:S02]  /*1920*/  FSETP.NEU.FTZ.AND P1, PT, |R0|, +INF , PT ;  /* 0x7f8000000000780b */ /* 0x000fe40003f3d200 */
[----:B------:R-:W-:-:S11]  /*1930*/  FSETP.NEU.FTZ.AND P0, PT, |R3|, +INF , PT ;  /* 0x7f8000000300780b */ /* 0x000fd60003f1d200 */
[----:B------:R-:W-:Y:S05]  /*1940*/  @!P1 BRA !P3, `(.L_x_26) ;  /* 0x00000004002c9947 */ /* 0x000fea0005800000 */
[----:B------:R-:W-:-:S04]  /*1950*/  LOP3.LUT P3, RZ, R3, 0x7fffffff, RZ, 0xc0, !PT ;  /* 0x7fffffff03ff7812 */ /* 0x000fc8000786c0ff */
[----:B------:R-:W-:-:S13]  /*1960*/  PLOP3.LUT P1, PT, P1, P3, PT, 0x2f, 0xf2 ;  /* 0x0000000000f2781c */ /* 0x000fda0000f26577 */
[----:B------:R-:W-:Y:S05]  /*1970*/  @P1 BRA `(.L_x_27) ;  /* 0x0000000400181947 */ /* 0x000fea0003800000 */
[----:B------:R-:W-:-:S04]  /*1980*/  LOP3.LUT P1, RZ, R14, 0x7fffffff, RZ, 0xc0, !PT ;  /* 0x7fffffff0eff7812 */ /* 0x000fc8000782c0ff */
[----:B------:R-:W-:-:S13]  /*1990*/  PLOP3.LUT P0, PT, P0, P1, PT, 0x2f, 0xf2 ;  /* 0x0000000000f2781c */ /* 0x000fda0000702577 */
[----:B------:R-:W-:Y:S05]  /*19a0*/  @P0 BRA `(.L_x_28) ;  /* 0x0000000400000947 */ /* 0x000fea0003800000 */
[----:B------:R-:W-:Y:S02]  /*19b0*/  ISETP.GE.AND P0, PT, R15, RZ, PT ;  /* 0x000000ff0f00720c */ /* 0x000fe40003f06270 */
[----:B------:R-:W-:-:S11]  /*19c0*/  ISETP.GE.AND P1, PT, R13, RZ, PT ;  /* 0x000000ff0d00720c */ /* 0x000fd60003f26270 */
[----:B------:R-:W-:Y:S01]  /*19d0*/  @P0 MOV R11, RZ ;  /* 0x000000ff000b0202 */ /* 0x000fe20000000f00 */
[----:B------:R-:W-:Y:S02]  /*19e0*/  @!P0 IMAD.MOV.U32 R11, RZ, RZ, -0x40 ;  /* 0xffffffc0ff0b8424 */ /* 0x000fe400078e00ff */
[----:B------:R-:W-:Y:S01]  /*19f0*/  @!P0 FFMA R3, R3, 1.84467440737095516160e+19, RZ ;  /* 0x5f80000003038823 */ /* 0x000fe200000000ff */
[----:B------:R-:W-:Y:S02]  /*1a00*/  @!P1 FFMA R14, R0, 1.84467440737095516160e+19, RZ ;  /* 0x5f800000000e9823 */ /* 0x000fe400000000ff */
[----:B------:R-:W-:-:S07]  /*1a10*/  @!P1 IADD3 R11, PT, PT, R11, 0x40, RZ ;  /* 0x000000400b0b9810 */ /* 0x000fce0007ffe0ff */
.L_x_24:
[----:B------:R-:W-:Y:S01]  /*1a20*/  LEA R13, R12, 0xc0800000, 0x17 ;  /* 0xc08000000c0d7811 */ /* 0x000fe200078eb8ff */
[----:B------:R-:W-:Y:S04]  /*1a30*/  BSSY.RECONVERGENT B2, `(.L_x_29) ;  /* 0x0000036000027945 */ /* 0x000fe80003800200 */
[----:B------:R-:W-:Y:S01]  /*1a40*/  IMAD.IADD R14, R14, 0x1, -R13 ;  /* 0x000000010e0e7824 */ /* 0x000fe200078e0a0d */
[----:B------:R-:W-:-:S03]  /*1a50*/  IADD3 R13, PT, PT, R16, -0x7f, RZ ;  /* 0xffffff81100d7810 */ /* 0x000fc60007ffe0ff */
[----:B------:R-:W0:Y:S01]  /*1a60*/  MUFU.RCP R15, R14 ;  /* 0x0000000e000f7308 */ /* 0x000e220000001000 */
[----:B------:R-:W-:Y:S01]  /*1a70*/  FADD.FTZ R17, -R14, -RZ ;  /* 0x800000ff0e117221 */ /* 0x000fe20000010100 */
[C---:B------:R-:W-:Y:S01]  /*1a80*/  IMAD R0, R13.reuse, -0x800000, R3 ;  /* 0xff8000000d007824 */ /* 0x040fe200078e0203 */
[----:B------:R-:W-:-:S05]  /*1a90*/  IADD3 R12, PT, PT, R13, 0x7f, -R12 ;  /* 0x0000007f0d0c7810 */ /* 0x000fca0007ffe80c */
[----:B------:R-:W-:Y:S02]  /*1aa0*/  IMAD.IADD R12, R12, 0x1, R11 ;  /* 0x000000010c0c7824 */ /* 0x000fe400078e020b */
[----:B0-----:R-:W-:-:S04]  /*1ab0*/  FFMA R16, R15, R17, 1 ;  /* 0x3f8000000f107423 */ /* 0x001fc80000000011 */
[----:B------:R-:W-:-:S04]  /*1ac0*/  FFMA R18, R15, R16, R15 ;  /* 0x000000100f127223 */ /* 0x000fc8000000000f */
[----:B------:R-:W-:-:S04]  /*1ad0*/  FFMA R3, R0, R18, RZ ;  /* 0x0000001200037223 */ /* 0x000fc800000000ff */
[----:B------:R-:W-:-:S04]  /*1ae0*/  FFMA R16, R17, R3, R0 ;  /* 0x0000000311107223 */ /* 0x000fc80000000000 */
[----:B------:R-:W-:-:S04]  /*1af0*/  FFMA R15, R18, R16, R3 ;  /* 0x00000010120f7223 */ /* 0x000fc80000000003 */
[----:B------:R-:W-:-:S04]  /*1b00*/  FFMA R16, R17, R15, R0 ;  /* 0x0000000f11107223 */ /* 0x000fc80000000000 */
[----:B------:R-:W-:-:S05]  /*1b10*/  FFMA R0, R18, R16, R15 ;  /* 0x0000001012007223 */ /* 0x000fca000000000f */
[----:B------:R-:W-:-:S04]  /*1b20*/  SHF.R.U32.HI R3, RZ, 0x17, R0 ;  /* 0x00000017ff037819 */ /* 0x000fc80000011600 */
[----:B------:R-:W-:-:S04]  /*1b30*/  LOP3.LUT R3, R3, 0xff, RZ, 0xc0, !PT ;  /* 0x000000ff03037812 */ /* 0x000fc800078ec0ff */
[----:B------:R-:W-:-:S05]  /*1b40*/  IADD3 R13, PT, PT, R3, R12, RZ ;  /* 0x0000000c030d7210 */ /* 0x000fca0007ffe0ff */
[----:B------:R-:W-:-:S05]  /*1b50*/  VIADD R3, R13, 0xffffffff ;  /* 0xffffffff0d037836 */ /* 0x000fca0000000000 */
[----:B------:R-:W-:-:S13]  /*1b60*/  ISETP.GE.U32.AND P0, PT, R3, 0xfe, PT ;  /* 0x000000fe0300780c */ /* 0x000fda0003f06070 */
[----:B------:R-:W-:Y:S05]  /*1b70*/  @!P0 BRA `(.L_x_30) ;  /* 0x0000000000808947 */ /* 0x000fea0003800000 */
[----:B------:R-:W-:-:S13]  /*1b80*/  ISETP.GT.AND P0, PT, R13, 0xfe, PT ;  /* 0x000000fe0d00780c */ /* 0x000fda0003f04270 */
[----:B------:R-:W-:Y:S05]  /*1b90*/  @P0 BRA `(.L_x_31) ;  /* 0x00000000006c0947 */ /* 0x000fea0003800000 */
[----:B------:R-:W-:-:S13]  /*1ba0*/  ISETP.GE.AND P0, PT, R13, 0x1, PT ;  /* 0x000000010d00780c */ /* 0x000fda0003f06270 */
[----:B------:R-:W-:Y:S05]  /*1bb0*/  @P0 BRA `(.L_x_32) ;  /* 0x0000000000740947 */ /* 0x000fea0003800000 */
[----:B------:R-:W-:Y:S02]  /*1bc0*/  ISETP.GE.AND P0, PT, R13, -0x18, PT ;  /* 0xffffffe80d00780c */ /* 0x000fe40003f06270 */
[----:B------:R-:W-:-:S11]  /*1bd0*/  LOP3.LUT R0, R0, 0x80000000, RZ, 0xc0, !PT ;  /* 0x8000000000007812 */ /* 0x000fd600078ec0ff */
[----:B------:R-:W-:Y:S05]  /*1be0*/  @!P0 BRA `(.L_x_32) ;  /* 0x0000000000688947 */ /* 0x000fea0003800000 */
[CCC-:B------:R-:W-:Y:S01]  /*1bf0*/  FFMA.RZ R3, R18.reuse, R16.reuse, R15.reuse ;  /* 0x0000001012037223 */ /* 0x1c0fe2000000c00f */
[C---:B------:R-:W-:Y:S01]  /*1c00*/  IADD3 R14, PT, PT, R13.reuse, 0x20, RZ ;  /* 0x000000200d0e7810 */ /* 0x040fe20007ffe0ff */
[CCC-:B------:R-:W-:Y:S01]  /*1c10*/  FFMA.RM R12, R18.reuse, R16.reuse, R15.reuse ;  /* 0x00000010120c7223 */ /* 0x1c0fe2000000400f */
[----:B------:R-:W-:Y:S02]  /*1c20*/  ISETP.NE.AND P3, PT, R13, RZ, PT ;  /* 0x000000ff0d00720c */ /* 0x000fe40003f65270 */
[----:B------:R-:W-:Y:S01]  /*1c30*/  LOP3.LUT R11, R3, 0x7fffff, RZ, 0xc0, !PT ;  /* 0x007fffff030b7812 */ /* 0x000fe200078ec0ff */
[----:B------:R-:W-:Y:S01]  /*1c40*/  FFMA.RP R3, R18, R16, R15 ;  /* 0x0000001012037223 */ /* 0x000fe2000000800f */
[----:B------:R-:W-:Y:S01]  /*1c50*/  ISETP.NE.AND P1, PT, R13, RZ, PT ;  /* 0x000000ff0d00720c */ /* 0x000fe20003f25270 */
[----:B------:R-:W-:Y:S01]  /*1c60*/  IMAD.MOV R13, RZ, RZ, -R13 ;  /* 0x000000ffff0d7224 */ /* 0x000fe200078e0a0d */
[----:B------:R-:W-:Y:S02]  /*1c70*/  LOP3.LUT R11, R11, 0x800000, RZ, 0xfc, !PT ;  /* 0x008000000b0b7812 */ /* 0x000fe400078efcff */
[----:B------:R-:W-:-:S02]  /*1c80*/  FSETP.NEU.FTZ.AND P0, PT, R3, R12, PT ;  /* 0x0000000c0300720b */ /* 0x000fc40003f1d000 */
[----:B------:R-:W-:Y:S02]  /*1c90*/  SHF.L.U32 R14, R11, R14, RZ ;  /* 0x0000000e0b0e7219 */ /* 0x000fe400000006ff */
[----:B------:R-:W-:Y:S02]  /*1ca0*/  SEL R12, R13, RZ, P3 ;  /* 0x000000ff0d0c7207 */ /* 0x000fe40001800000 */
[----:B------:R-:W-:Y:S02]  /*1cb0*/  ISETP.NE.AND P1, PT, R14, RZ, P1 ;  /* 0x000000ff0e00720c */ /* 0x000fe40000f25270 */
[----:B------:R-:W-:Y:S02]  /*1cc0*/  SHF.R.U32.HI R12, RZ, R12, R11 ;  /* 0x0000000cff0c7219 */ /* 0x000fe4000001160b */
[----:B------:R-:W-:Y:S02]  /*1cd0*/  PLOP3.LUT P0, PT, P0, P1, PT, 0xf8, 0x8f ;  /* 0x00000000008f781c */ /* 0x000fe40000703f70 */
[----:B------:R-:W-:-:S02]  /*1ce0*/  SHF.R.U32.HI R14, RZ, 0x1, R12 ;  /* 0x00000001ff0e7819 */ /* 0x000fc4000001160c */
[----:B------:R-:W-:-:S04]  /*1cf0*/  SEL R3, RZ, 0x1, !P0 ;  /* 0x00000001ff037807 */ /* 0x000fc80004000000 */
[----:B------:R-:W-:-:S04]  /*1d00*/  LOP3.LUT R3, R3, 0x1, R14, 0xf8, !PT ;  /* 0x0000000103037812 */ /* 0x000fc800078ef80e */
[----:B------:R-:W-:-:S04]  /*1d10*/  LOP3.LUT R3, R3, R12, RZ, 0xc0, !PT ;  /* 0x0000000c03037212 */ /* 0x000fc800078ec0ff */
[----:B------:R-:W-:-:S04]  /*1d20*/  IADD3 R3, PT, PT, R14, R3, RZ ;  /* 0x000000030e037210 */ /* 0x000fc80007ffe0ff */
[----:B------:R-:W-:Y:S01]  /*1d30*/  LOP3.LUT R0, R3, R0, RZ, 0xfc, !PT ;  /* 0x0000000003007212 */ /* 0x000fe200078efcff */
[----:B------:R-:W-:Y:S06]  /*1d40*/  BRA `(.L_x_32) ;  /* 0x0000000000107947 */ /* 0x000fec0003800000 */
.L_x_31:
[----:B------:R-:W-:-:S04]  /*1d50*/  LOP3.LUT R0, R0, 0x80000000, RZ, 0xc0, !PT ;  /* 0x8000000000007812 */ /* 0x000fc800078ec0ff */
[----:B------:R-:W-:Y:S01]  /*1d60*/  LOP3.LUT R0, R0, 0x7f800000, RZ, 0xfc, !PT ;  /* 0x7f80000000007812 */ /* 0x000fe200078efcff */
[----:B------:R-:W-:Y:S06]  /*1d70*/  BRA `(.L_x_32) ;  /* 0x0000000000047947 */ /* 0x000fec0003800000 */
.L_x_30:
[----:B------:R-:W-:-:S07]  /*1d80*/  IMAD R0, R12, 0x800000, R0 ;  /* 0x008000000c007824 */ /* 0x000fce00078e0200 */
.L_x_32:
[----:B------:R-:W-:Y:S05]  /*1d90*/  BSYNC.RECONVERGENT B2 ;  /* 0x0000000000027941 */ /* 0x000fea0003800200 */
.L_x_29:
[----:B------:R-:W-:Y:S05]  /*1da0*/  BRA `(.L_x_33) ;  /* 0x0000000000207947 */ /* 0x000fea0003800000 */
.L_x_28:
[----:B------:R-:W-:-:S04]  /*1db0*/  LOP3.LUT R0, R14, 0x80000000, R3, 0x48, !PT ;  /* 0x800000000e007812 */ /* 0x000fc800078e4803 */
[----:B------:R-:W-:Y:S01]  /*1dc0*/  LOP3.LUT R0, R0, 0x7f800000, RZ, 0xfc, !PT ;  /* 0x7f80000000007812 */ /* 0x000fe200078efcff */
[----:B------:R-:W-:Y:S06]  /*1dd0*/  BRA `(.L_x_33) ;  /* 0x0000000000147947 */ /* 0x000fec0003800000 */
.L_x_27:
[----:B------:R-:W-:Y:S01]  /*1de0*/  LOP3.LUT R0, R14, 0x80000000, R3, 0x48, !PT ;  /* 0x800000000e007812 */ /* 0x000fe200078e4803 */
[----:B------:R-:W-:Y:S06]  /*1df0*/  BRA `(.L_x_33) ;  /* 0x00000000000c7947 */ /* 0x000fec0003800000 */
.L_x_26:
[----:B------:R-:W0:Y:S01]  /*1e00*/  MUFU.RSQ R0, -QNAN ;  /* 0xffc0000000007908 */ /* 0x000e220000001400 */
[----:B------:R-:W-:Y:S05]  /*1e10*/  BRA `(.L_x_33) ;  /* 0x0000000000047947 */ /* 0x000fea0003800000 */
.L_x_25:
[----:B------:R-:W-:-:S07]  /*1e20*/  FADD.FTZ R0, R3, R0 ;  /* 0x0000000003007221 */ /* 0x000fce0000010000 */
.L_x_33:
[----:B------:R-:W-:Y:S05]  /*1e30*/  BSYNC.RECONVERGENT B1 ;  /* 0x0000000000017941 */ /* 0x000fea0003800200 */
.L_x_23:
[----:B------:R-:W-:-:S04]  /*1e40*/  HFMA2 R11, -RZ, RZ, 0, 0 ;  /* 0x00000000ff0b7431 */ /* 0x000fc800000001ff */
[----:B0-----:R-:W-:Y:S05]  /*1e50*/  RET.REL.NODEC R10 `(_Z9RGBKernelPfS_S_ii) ;  /* 0xffffffe00a687950 */ /* 0x001fea0003c3ffff */
.L_x_34:
[----:B------:R-:W-:-:S00]  /*1e60*/  BRA `(.L_x_34) ;  /* 0xfffffffc00fc7947 */ /* 0x000fc0000383ffff */
[----:B------:R-:W-:-:S00]  /*1e70*/  NOP ;  /* 0x0000000000007918 */ /* 0x000fc00000000000 */
        /* <DEDUP_REMOVED lines=8> */
.L_x_36:


//--------------------- .nv.shared.reserved.0     --------------------------
	.section	.nv.shared.reserved.0,"aw",@nobits
	.weak		__nv_reservedSMEM_offset_0_alias
	.size		__nv_reservedSMEM_offset_0_alias, 0, 64
	.other		__nv_reservedSMEM_offset_0_alias,@"STO_CUDA_RESERVED_SHARED STV_DEFAULT"
__nv_reservedSMEM_offset_0_alias:
	.zero		0
	.zero		64


//--------------------- .nv.constant0._Z9RGBKernelPfS_S_ii --------------------------
	.section	.nv.constant0._Z9RGBKernelPfS_S_ii,"a",@progbits
	.sectionflags	@""
	.align	4
.nv.constant0._Z9RGBKernelPfS_S_ii:
	.zero		928


//--------------------- SYMBOLS --------------------------

	.type		.nv.reservedSmem.offset0,@object
	.size		.nv.reservedSmem.offset0,0x4
